//
// Generated by NVIDIA NVVM Compiler
//
// Compiler Build ID: CL-36424714
// Cuda compilation tools, release 13.0, V13.0.88
// Based on NVVM 20.0.0
//

.version 9.0
.target sm_100
.address_size 64

	// .globl	_Z9reduce_v6ILj256ELi128EEvPfS0_
// _ZZ9reduce_v6ILj256ELi128EEvPfS0_E5sdata has been demoted

.visible .entry _Z9reduce_v6ILj256ELi128EEvPfS0_(
	.param .u64 .ptr .align 1 _Z9reduce_v6ILj256ELi128EEvPfS0__param_0,
	.param .u64 .ptr .align 1 _Z9reduce_v6ILj256ELi128EEvPfS0__param_1
)
{
	.reg .pred 	%p<5>;
	.reg .b32 	%r<137>;
	.reg .b32 	%f<282>;
	.reg .b64 	%rd<263>;
	// demoted variable
	.shared .align 4 .b8 _ZZ9reduce_v6ILj256ELi128EEvPfS0_E5sdata[1024];
	ld.param.u64 	%rd2, [_Z9reduce_v6ILj256ELi128EEvPfS0__param_0];
	ld.param.u64 	%rd1, [_Z9reduce_v6ILj256ELi128EEvPfS0__param_1];
	cvta.to.global.u64 	%rd3, %rd2;
	mov.u32 	%r1, %tid.x;
	mov.u32 	%r2, %ctaid.x;
	mov.u32 	%r4, %ntid.x;
	mul.lo.s32 	%r5, %r4, %r2;
	shl.b32 	%r6, %r5, 7;
	add.s32 	%r7, %r6, %r1;
	shl.b32 	%r8, %r1, 2;
	mov.u32 	%r9, _ZZ9reduce_v6ILj256ELi128EEvPfS0_E5sdata;
	add.s32 	%r3, %r9, %r8;
	mul.wide.u32 	%rd4, %r7, 4;
	add.s64 	%rd5, %rd3, %rd4;
	ld.global.f32 	%f1, [%rd5];
	add.f32 	%f2, %f1, 0f00000000;
	add.s32 	%r10, %r7, 256;
	mul.wide.u32 	%rd6, %r10, 4;
	add.s64 	%rd7, %rd3, %rd6;
	ld.global.f32 	%f3, [%rd7];
	add.f32 	%f4, %f3, %f2;
	add.s32 	%r11, %r7, 512;
	mul.wide.u32 	%rd8, %r11, 4;
	add.s64 	%rd9, %rd3, %rd8;
	ld.global.f32 	%f5, [%rd9];
	add.f32 	%f6, %f5, %f4;
	add.s32 	%r12, %r7, 768;
	mul.wide.u32 	%rd10, %r12, 4;
	add.s64 	%rd11, %rd3, %rd10;
	ld.global.f32 	%f7, [%rd11];
	add.f32 	%f8, %f7, %f6;
	add.s32 	%r13, %r7, 1024;
	mul.wide.u32 	%rd12, %r13, 4;
	add.s64 	%rd13, %rd3, %rd12;
	ld.global.f32 	%f9, [%rd13];
	add.f32 	%f10, %f9, %f8;
	add.s32 	%r14, %r7, 1280;
	mul.wide.u32 	%rd14, %r14, 4;
	add.s64 	%rd15, %rd3, %rd14;
	ld.global.f32 	%f11, [%rd15];
	add.f32 	%f12, %f11, %f10;
	add.s32 	%r15, %r7, 1536;
	mul.wide.u32 	%rd16, %r15, 4;
	add.s64 	%rd17, %rd3, %rd16;
	ld.global.f32 	%f13, [%rd17];
	add.f32 	%f14, %f13, %f12;
	add.s32 	%r16, %r7, 1792;
	mul.wide.u32 	%rd18, %r16, 4;
	add.s64 	%rd19, %rd3, %rd18;
	ld.global.f32 	%f15, [%rd19];
	add.f32 	%f16, %f15, %f14;
	add.s32 	%r17, %r7, 2048;
	mul.wide.u32 	%rd20, %r17, 4;
	add.s64 	%rd21, %rd3, %rd20;
	ld.global.f32 	%f17, [%rd21];
	add.f32 	%f18, %f17, %f16;
	add.s32 	%r18, %r7, 2304;
	mul.wide.u32 	%rd22, %r18, 4;
	add.s64 	%rd23, %rd3, %rd22;
	ld.global.f32 	%f19, [%rd23];
	add.f32 	%f20, %f19, %f18;
	add.s32 	%r19, %r7, 2560;
	mul.wide.u32 	%rd24, %r19, 4;
	add.s64 	%rd25, %rd3, %rd24;
	ld.global.f32 	%f21, [%rd25];
	add.f32 	%f22, %f21, %f20;
	add.s32 	%r20, %r7, 2816;
	mul.wide.u32 	%rd26, %r20, 4;
	add.s64 	%rd27, %rd3, %rd26;
	ld.global.f32 	%f23, [%rd27];
	add.f32 	%f24, %f23, %f22;
	add.s32 	%r21, %r7, 3072;
	mul.wide.u32 	%rd28, %r21, 4;
	add.s64 	%rd29, %rd3, %rd28;
	ld.global.f32 	%f25, [%rd29];
	add.f32 	%f26, %f25, %f24;
	add.s32 	%r22, %r7, 3328;
	mul.wide.u32 	%rd30, %r22, 4;
	add.s64 	%rd31, %rd3, %rd30;
	ld.global.f32 	%f27, [%rd31];
	add.f32 	%f28, %f27, %f26;
	add.s32 	%r23, %r7, 3584;
	mul.wide.u32 	%rd32, %r23, 4;
	add.s64 	%rd33, %rd3, %rd32;
	ld.global.f32 	%f29, [%rd33];
	add.f32 	%f30, %f29, %f28;
	add.s32 	%r24, %r7, 3840;
	mul.wide.u32 	%rd34, %r24, 4;
	add.s64 	%rd35, %rd3, %rd34;
	ld.global.f32 	%f31, [%rd35];
	add.f32 	%f32, %f31, %f30;
	add.s32 	%r25, %r7, 4096;
	mul.wide.u32 	%rd36, %r25, 4;
	add.s64 	%rd37, %rd3, %rd36;
	ld.global.f32 	%f33, [%rd37];
	add.f32 	%f34, %f33, %f32;
	add.s32 	%r26, %r7, 4352;
	mul.wide.u32 	%rd38, %r26, 4;
	add.s64 	%rd39, %rd3, %rd38;
	ld.global.f32 	%f35, [%rd39];
	add.f32 	%f36, %f35, %f34;
	add.s32 	%r27, %r7, 4608;
	mul.wide.u32 	%rd40, %r27, 4;
	add.s64 	%rd41, %rd3, %rd40;
	ld.global.f32 	%f37, [%rd41];
	add.f32 	%f38, %f37, %f36;
	add.s32 	%r28, %r7, 4864;
	mul.wide.u32 	%rd42, %r28, 4;
	add.s64 	%rd43, %rd3, %rd42;
	ld.global.f32 	%f39, [%rd43];
	add.f32 	%f40, %f39, %f38;
	add.s32 	%r29, %r7, 5120;
	mul.wide.u32 	%rd44, %r29, 4;
	add.s64 	%rd45, %rd3, %rd44;
	ld.global.f32 	%f41, [%rd45];
	add.f32 	%f42, %f41, %f40;
	add.s32 	%r30, %r7, 5376;
	mul.wide.u32 	%rd46, %r30, 4;
	add.s64 	%rd47, %rd3, %rd46;
	ld.global.f32 	%f43, [%rd47];
	add.f32 	%f44, %f43, %f42;
	add.s32 	%r31, %r7, 5632;
	mul.wide.u32 	%rd48, %r31, 4;
	add.s64 	%rd49, %rd3, %rd48;
	ld.global.f32 	%f45, [%rd49];
	add.f32 	%f46, %f45, %f44;
	add.s32 	%r32, %r7, 5888;
	mul.wide.u32 	%rd50, %r32, 4;
	add.s64 	%rd51, %rd3, %rd50;
	ld.global.f32 	%f47, [%rd51];
	add.f32 	%f48, %f47, %f46;
	add.s32 	%r33, %r7, 6144;
	mul.wide.u32 	%rd52, %r33, 4;
	add.s64 	%rd53, %rd3, %rd52;
	ld.global.f32 	%f49, [%rd53];
	add.f32 	%f50, %f49, %f48;
	add.s32 	%r34, %r7, 6400;
	mul.wide.u32 	%rd54, %r34, 4;
	add.s64 	%rd55, %rd3, %rd54;
	ld.global.f32 	%f51, [%rd55];
	add.f32 	%f52, %f51, %f50;
	add.s32 	%r35, %r7, 6656;
	mul.wide.u32 	%rd56, %r35, 4;
	add.s64 	%rd57, %rd3, %rd56;
	ld.global.f32 	%f53, [%rd57];
	add.f32 	%f54, %f53, %f52;
	add.s32 	%r36, %r7, 6912;
	mul.wide.u32 	%rd58, %r36, 4;
	add.s64 	%rd59, %rd3, %rd58;
	ld.global.f32 	%f55, [%rd59];
	add.f32 	%f56, %f55, %f54;
	add.s32 	%r37, %r7, 7168;
	mul.wide.u32 	%rd60, %r37, 4;
	add.s64 	%rd61, %rd3, %rd60;
	ld.global.f32 	%f57, [%rd61];
	add.f32 	%f58, %f57, %f56;
	add.s32 	%r38, %r7, 7424;
	mul.wide.u32 	%rd62, %r38, 4;
	add.s64 	%rd63, %rd3, %rd62;
	ld.global.f32 	%f59, [%rd63];
	add.f32 	%f60, %f59, %f58;
	add.s32 	%r39, %r7, 7680;
	mul.wide.u32 	%rd64, %r39, 4;
	add.s64 	%rd65, %rd3, %rd64;
	ld.global.f32 	%f61, [%rd65];
	add.f32 	%f62, %f61, %f60;
	add.s32 	%r40, %r7, 7936;
	mul.wide.u32 	%rd66, %r40, 4;
	add.s64 	%rd67, %rd3, %rd66;
	ld.global.f32 	%f63, [%rd67];
	add.f32 	%f64, %f63, %f62;
	add.s32 	%r41, %r7, 8192;
	mul.wide.u32 	%rd68, %r41, 4;
	add.s64 	%rd69, %rd3, %rd68;
	ld.global.f32 	%f65, [%rd69];
	add.f32 	%f66, %f65, %f64;
	add.s32 	%r42, %r7, 8448;
	mul.wide.u32 	%rd70, %r42, 4;
	add.s64 	%rd71, %rd3, %rd70;
	ld.global.f32 	%f67, [%rd71];
	add.f32 	%f68, %f67, %f66;
	add.s32 	%r43, %r7, 8704;
	mul.wide.u32 	%rd72, %r43, 4;
	add.s64 	%rd73, %rd3, %rd72;
	ld.global.f32 	%f69, [%rd73];
	add.f32 	%f70, %f69, %f68;
	add.s32 	%r44, %r7, 8960;
	mul.wide.u32 	%rd74, %r44, 4;
	add.s64 	%rd75, %rd3, %rd74;
	ld.global.f32 	%f71, [%rd75];
	add.f32 	%f72, %f71, %f70;
	add.s32 	%r45, %r7, 9216;
	mul.wide.u32 	%rd76, %r45, 4;
	add.s64 	%rd77, %rd3, %rd76;
	ld.global.f32 	%f73, [%rd77];
	add.f32 	%f74, %f73, %f72;
	add.s32 	%r46, %r7, 9472;
	mul.wide.u32 	%rd78, %r46, 4;
	add.s64 	%rd79, %rd3, %rd78;
	ld.global.f32 	%f75, [%rd79];
	add.f32 	%f76, %f75, %f74;
	add.s32 	%r47, %r7, 9728;
	mul.wide.u32 	%rd80, %r47, 4;
	add.s64 	%rd81, %rd3, %rd80;
	ld.global.f32 	%f77, [%rd81];
	add.f32 	%f78, %f77, %f76;
	add.s32 	%r48, %r7, 9984;
	mul.wide.u32 	%rd82, %r48, 4;
	add.s64 	%rd83, %rd3, %rd82;
	ld.global.f32 	%f79, [%rd83];
	add.f32 	%f80, %f79, %f78;
	add.s32 	%r49, %r7, 10240;
	mul.wide.u32 	%rd84, %r49, 4;
	add.s64 	%rd85, %rd3, %rd84;
	ld.global.f32 	%f81, [%rd85];
	add.f32 	%f82, %f81, %f80;
	add.s32 	%r50, %r7, 10496;
	mul.wide.u32 	%rd86, %r50, 4;
	add.s64 	%rd87, %rd3, %rd86;
	ld.global.f32 	%f83, [%rd87];
	add.f32 	%f84, %f83, %f82;
	add.s32 	%r51, %r7, 10752;
	mul.wide.u32 	%rd88, %r51, 4;
	add.s64 	%rd89, %rd3, %rd88;
	ld.global.f32 	%f85, [%rd89];
	add.f32 	%f86, %f85, %f84;
	add.s32 	%r52, %r7, 11008;
	mul.wide.u32 	%rd90, %r52, 4;
	add.s64 	%rd91, %rd3, %rd90;
	ld.global.f32 	%f87, [%rd91];
	add.f32 	%f88, %f87, %f86;
	add.s32 	%r53, %r7, 11264;
	mul.wide.u32 	%rd92, %r53, 4;
	add.s64 	%rd93, %rd3, %rd92;
	ld.global.f32 	%f89, [%rd93];
	add.f32 	%f90, %f89, %f88;
	add.s32 	%r54, %r7, 11520;
	mul.wide.u32 	%rd94, %r54, 4;
	add.s64 	%rd95, %rd3, %rd94;
	ld.global.f32 	%f91, [%rd95];
	add.f32 	%f92, %f91, %f90;
	add.s32 	%r55, %r7, 11776;
	mul.wide.u32 	%rd96, %r55, 4;
	add.s64 	%rd97, %rd3, %rd96;
	ld.global.f32 	%f93, [%rd97];
	add.f32 	%f94, %f93, %f92;
	add.s32 	%r56, %r7, 12032;
	mul.wide.u32 	%rd98, %r56, 4;
	add.s64 	%rd99, %rd3, %rd98;
	ld.global.f32 	%f95, [%rd99];
	add.f32 	%f96, %f95, %f94;
	add.s32 	%r57, %r7, 12288;
	mul.wide.u32 	%rd100, %r57, 4;
	add.s64 	%rd101, %rd3, %rd100;
	ld.global.f32 	%f97, [%rd101];
	add.f32 	%f98, %f97, %f96;
	add.s32 	%r58, %r7, 12544;
	mul.wide.u32 	%rd102, %r58, 4;
	add.s64 	%rd103, %rd3, %rd102;
	ld.global.f32 	%f99, [%rd103];
	add.f32 	%f100, %f99, %f98;
	add.s32 	%r59, %r7, 12800;
	mul.wide.u32 	%rd104, %r59, 4;
	add.s64 	%rd105, %rd3, %rd104;
	ld.global.f32 	%f101, [%rd105];
	add.f32 	%f102, %f101, %f100;
	add.s32 	%r60, %r7, 13056;
	mul.wide.u32 	%rd106, %r60, 4;
	add.s64 	%rd107, %rd3, %rd106;
	ld.global.f32 	%f103, [%rd107];
	add.f32 	%f104, %f103, %f102;
	add.s32 	%r61, %r7, 13312;
	mul.wide.u32 	%rd108, %r61, 4;
	add.s64 	%rd109, %rd3, %rd108;
	ld.global.f32 	%f105, [%rd109];
	add.f32 	%f106, %f105, %f104;
	add.s32 	%r62, %r7, 13568;
	mul.wide.u32 	%rd110, %r62, 4;
	add.s64 	%rd111, %rd3, %rd110;
	ld.global.f32 	%f107, [%rd111];
	add.f32 	%f108, %f107, %f106;
	add.s32 	%r63, %r7, 13824;
	mul.wide.u32 	%rd112, %r63, 4;
	add.s64 	%rd113, %rd3, %rd112;
	ld.global.f32 	%f109, [%rd113];
	add.f32 	%f110, %f109, %f108;
	add.s32 	%r64, %r7, 14080;
	mul.wide.u32 	%rd114, %r64, 4;
	add.s64 	%rd115, %rd3, %rd114;
	ld.global.f32 	%f111, [%rd115];
	add.f32 	%f112, %f111, %f110;
	add.s32 	%r65, %r7, 14336;
	mul.wide.u32 	%rd116, %r65, 4;
	add.s64 	%rd117, %rd3, %rd116;
	ld.global.f32 	%f113, [%rd117];
	add.f32 	%f114, %f113, %f112;
	add.s32 	%r66, %r7, 14592;
	mul.wide.u32 	%rd118, %r66, 4;
	add.s64 	%rd119, %rd3, %rd118;
	ld.global.f32 	%f115, [%rd119];
	add.f32 	%f116, %f115, %f114;
	add.s32 	%r67, %r7, 14848;
	mul.wide.u32 	%rd120, %r67, 4;
	add.s64 	%rd121, %rd3, %rd120;
	ld.global.f32 	%f117, [%rd121];
	add.f32 	%f118, %f117, %f116;
	add.s32 	%r68, %r7, 15104;
	mul.wide.u32 	%rd122, %r68, 4;
	add.s64 	%rd123, %rd3, %rd122;
	ld.global.f32 	%f119, [%rd123];
	add.f32 	%f120, %f119, %f118;
	add.s32 	%r69, %r7, 15360;
	mul.wide.u32 	%rd124, %r69, 4;
	add.s64 	%rd125, %rd3, %rd124;
	ld.global.f32 	%f121, [%rd125];
	add.f32 	%f122, %f121, %f120;
	add.s32 	%r70, %r7, 15616;
	mul.wide.u32 	%rd126, %r70, 4;
	add.s64 	%rd127, %rd3, %rd126;
	ld.global.f32 	%f123, [%rd127];
	add.f32 	%f124, %f123, %f122;
	add.s32 	%r71, %r7, 15872;
	mul.wide.u32 	%rd128, %r71, 4;
	add.s64 	%rd129, %rd3, %rd128;
	ld.global.f32 	%f125, [%rd129];
	add.f32 	%f126, %f125, %f124;
	add.s32 	%r72, %r7, 16128;
	mul.wide.u32 	%rd130, %r72, 4;
	add.s64 	%rd131, %rd3, %rd130;
	ld.global.f32 	%f127, [%rd131];
	add.f32 	%f128, %f127, %f126;
	add.s32 	%r73, %r7, 16384;
	mul.wide.u32 	%rd132, %r73, 4;
	add.s64 	%rd133, %rd3, %rd132;
	ld.global.f32 	%f129, [%rd133];
	add.f32 	%f130, %f129, %f128;
	add.s32 	%r74, %r7, 16640;
	mul.wide.u32 	%rd134, %r74, 4;
	add.s64 	%rd135, %rd3, %rd134;
	ld.global.f32 	%f131, [%rd135];
	add.f32 	%f132, %f131, %f130;
	add.s32 	%r75, %r7, 16896;
	mul.wide.u32 	%rd136, %r75, 4;
	add.s64 	%rd137, %rd3, %rd136;
	ld.global.f32 	%f133, [%rd137];
	add.f32 	%f134, %f133, %f132;
	add.s32 	%r76, %r7, 17152;
	mul.wide.u32 	%rd138, %r76, 4;
	add.s64 	%rd139, %rd3, %rd138;
	ld.global.f32 	%f135, [%rd139];
	add.f32 	%f136, %f135, %f134;
	add.s32 	%r77, %r7, 17408;
	mul.wide.u32 	%rd140, %r77, 4;
	add.s64 	%rd141, %rd3, %rd140;
	ld.global.f32 	%f137, [%rd141];
	add.f32 	%f138, %f137, %f136;
	add.s32 	%r78, %r7, 17664;
	mul.wide.u32 	%rd142, %r78, 4;
	add.s64 	%rd143, %rd3, %rd142;
	ld.global.f32 	%f139, [%rd143];
	add.f32 	%f140, %f139, %f138;
	add.s32 	%r79, %r7, 17920;
	mul.wide.u32 	%rd144, %r79, 4;
	add.s64 	%rd145, %rd3, %rd144;
	ld.global.f32 	%f141, [%rd145];
	add.f32 	%f142, %f141, %f140;
	add.s32 	%r80, %r7, 18176;
	mul.wide.u32 	%rd146, %r80, 4;
	add.s64 	%rd147, %rd3, %rd146;
	ld.global.f32 	%f143, [%rd147];
	add.f32 	%f144, %f143, %f142;
	add.s32 	%r81, %r7, 18432;
	mul.wide.u32 	%rd148, %r81, 4;
	add.s64 	%rd149, %rd3, %rd148;
	ld.global.f32 	%f145, [%rd149];
	add.f32 	%f146, %f145, %f144;
	add.s32 	%r82, %r7, 18688;
	mul.wide.u32 	%rd150, %r82, 4;
	add.s64 	%rd151, %rd3, %rd150;
	ld.global.f32 	%f147, [%rd151];
	add.f32 	%f148, %f147, %f146;
	add.s32 	%r83, %r7, 18944;
	mul.wide.u32 	%rd152, %r83, 4;
	add.s64 	%rd153, %rd3, %rd152;
	ld.global.f32 	%f149, [%rd153];
	add.f32 	%f150, %f149, %f148;
	add.s32 	%r84, %r7, 19200;
	mul.wide.u32 	%rd154, %r84, 4;
	add.s64 	%rd155, %rd3, %rd154;
	ld.global.f32 	%f151, [%rd155];
	add.f32 	%f152, %f151, %f150;
	add.s32 	%r85, %r7, 19456;
	mul.wide.u32 	%rd156, %r85, 4;
	add.s64 	%rd157, %rd3, %rd156;
	ld.global.f32 	%f153, [%rd157];
	add.f32 	%f154, %f153, %f152;
	add.s32 	%r86, %r7, 19712;
	mul.wide.u32 	%rd158, %r86, 4;
	add.s64 	%rd159, %rd3, %rd158;
	ld.global.f32 	%f155, [%rd159];
	add.f32 	%f156, %f155, %f154;
	add.s32 	%r87, %r7, 19968;
	mul.wide.u32 	%rd160, %r87, 4;
	add.s64 	%rd161, %rd3, %rd160;
	ld.global.f32 	%f157, [%rd161];
	add.f32 	%f158, %f157, %f156;
	add.s32 	%r88, %r7, 20224;
	mul.wide.u32 	%rd162, %r88, 4;
	add.s64 	%rd163, %rd3, %rd162;
	ld.global.f32 	%f159, [%rd163];
	add.f32 	%f160, %f159, %f158;
	add.s32 	%r89, %r7, 20480;
	mul.wide.u32 	%rd164, %r89, 4;
	add.s64 	%rd165, %rd3, %rd164;
	ld.global.f32 	%f161, [%rd165];
	add.f32 	%f162, %f161, %f160;
	add.s32 	%r90, %r7, 20736;
	mul.wide.u32 	%rd166, %r90, 4;
	add.s64 	%rd167, %rd3, %rd166;
	ld.global.f32 	%f163, [%rd167];
	add.f32 	%f164, %f163, %f162;
	add.s32 	%r91, %r7, 20992;
	mul.wide.u32 	%rd168, %r91, 4;
	add.s64 	%rd169, %rd3, %rd168;
	ld.global.f32 	%f165, [%rd169];
	add.f32 	%f166, %f165, %f164;
	add.s32 	%r92, %r7, 21248;
	mul.wide.u32 	%rd170, %r92, 4;
	add.s64 	%rd171, %rd3, %rd170;
	ld.global.f32 	%f167, [%rd171];
	add.f32 	%f168, %f167, %f166;
	add.s32 	%r93, %r7, 21504;
	mul.wide.u32 	%rd172, %r93, 4;
	add.s64 	%rd173, %rd3, %rd172;
	ld.global.f32 	%f169, [%rd173];
	add.f32 	%f170, %f169, %f168;
	add.s32 	%r94, %r7, 21760;
	mul.wide.u32 	%rd174, %r94, 4;
	add.s64 	%rd175, %rd3, %rd174;
	ld.global.f32 	%f171, [%rd175];
	add.f32 	%f172, %f171, %f170;
	add.s32 	%r95, %r7, 22016;
	mul.wide.u32 	%rd176, %r95, 4;
	add.s64 	%rd177, %rd3, %rd176;
	ld.global.f32 	%f173, [%rd177];
	add.f32 	%f174, %f173, %f172;
	add.s32 	%r96, %r7, 22272;
	mul.wide.u32 	%rd178, %r96, 4;
	add.s64 	%rd179, %rd3, %rd178;
	ld.global.f32 	%f175, [%rd179];
	add.f32 	%f176, %f175, %f174;
	add.s32 	%r97, %r7, 22528;
	mul.wide.u32 	%rd180, %r97, 4;
	add.s64 	%rd181, %rd3, %rd180;
	ld.global.f32 	%f177, [%rd181];
	add.f32 	%f178, %f177, %f176;
	add.s32 	%r98, %r7, 22784;
	mul.wide.u32 	%rd182, %r98, 4;
	add.s64 	%rd183, %rd3, %rd182;
	ld.global.f32 	%f179, [%rd183];
	add.f32 	%f180, %f179, %f178;
	add.s32 	%r99, %r7, 23040;
	mul.wide.u32 	%rd184, %r99, 4;
	add.s64 	%rd185, %rd3, %rd184;
	ld.global.f32 	%f181, [%rd185];
	add.f32 	%f182, %f181, %f180;
	add.s32 	%r100, %r7, 23296;
	mul.wide.u32 	%rd186, %r100, 4;
	add.s64 	%rd187, %rd3, %rd186;
	ld.global.f32 	%f183, [%rd187];
	add.f32 	%f184, %f183, %f182;
	add.s32 	%r101, %r7, 23552;
	mul.wide.u32 	%rd188, %r101, 4;
	add.s64 	%rd189, %rd3, %rd188;
	ld.global.f32 	%f185, [%rd189];
	add.f32 	%f186, %f185, %f184;
	add.s32 	%r102, %r7, 23808;
	mul.wide.u32 	%rd190, %r102, 4;
	add.s64 	%rd191, %rd3, %rd190;
	ld.global.f32 	%f187, [%rd191];
	add.f32 	%f188, %f187, %f186;
	add.s32 	%r103, %r7, 24064;
	mul.wide.u32 	%rd192, %r103, 4;
	add.s64 	%rd193, %rd3, %rd192;
	ld.global.f32 	%f189, [%rd193];
	add.f32 	%f190, %f189, %f188;
	add.s32 	%r104, %r7, 24320;
	mul.wide.u32 	%rd194, %r104, 4;
	add.s64 	%rd195, %rd3, %rd194;
	ld.global.f32 	%f191, [%rd195];
	add.f32 	%f192, %f191, %f190;
	add.s32 	%r105, %r7, 24576;
	mul.wide.u32 	%rd196, %r105, 4;
	add.s64 	%rd197, %rd3, %rd196;
	ld.global.f32 	%f193, [%rd197];
	add.f32 	%f194, %f193, %f192;
	add.s32 	%r106, %r7, 24832;
	mul.wide.u32 	%rd198, %r106, 4;
	add.s64 	%rd199, %rd3, %rd198;
	ld.global.f32 	%f195, [%rd199];
	add.f32 	%f196, %f195, %f194;
	add.s32 	%r107, %r7, 25088;
	mul.wide.u32 	%rd200, %r107, 4;
	add.s64 	%rd201, %rd3, %rd200;
	ld.global.f32 	%f197, [%rd201];
	add.f32 	%f198, %f197, %f196;
	add.s32 	%r108, %r7, 25344;
	mul.wide.u32 	%rd202, %r108, 4;
	add.s64 	%rd203, %rd3, %rd202;
	ld.global.f32 	%f199, [%rd203];
	add.f32 	%f200, %f199, %f198;
	add.s32 	%r109, %r7, 25600;
	mul.wide.u32 	%rd204, %r109, 4;
	add.s64 	%rd205, %rd3, %rd204;
	ld.global.f32 	%f201, [%rd205];
	add.f32 	%f202, %f201, %f200;
	add.s32 	%r110, %r7, 25856;
	mul.wide.u32 	%rd206, %r110, 4;
	add.s64 	%rd207, %rd3, %rd206;
	ld.global.f32 	%f203, [%rd207];
	add.f32 	%f204, %f203, %f202;
	add.s32 	%r111, %r7, 26112;
	mul.wide.u32 	%rd208, %r111, 4;
	add.s64 	%rd209, %rd3, %rd208;
	ld.global.f32 	%f205, [%rd209];
	add.f32 	%f206, %f205, %f204;
	add.s32 	%r112, %r7, 26368;
	mul.wide.u32 	%rd210, %r112, 4;
	add.s64 	%rd211, %rd3, %rd210;
	ld.global.f32 	%f207, [%rd211];
	add.f32 	%f208, %f207, %f206;
	add.s32 	%r113, %r7, 26624;
	mul.wide.u32 	%rd212, %r113, 4;
	add.s64 	%rd213, %rd3, %rd212;
	ld.global.f32 	%f209, [%rd213];
	add.f32 	%f210, %f209, %f208;
	add.s32 	%r114, %r7, 26880;
	mul.wide.u32 	%rd214, %r114, 4;
	add.s64 	%rd215, %rd3, %rd214;
	ld.global.f32 	%f211, [%rd215];
	add.f32 	%f212, %f211, %f210;
	add.s32 	%r115, %r7, 27136;
	mul.wide.u32 	%rd216, %r115, 4;
	add.s64 	%rd217, %rd3, %rd216;
	ld.global.f32 	%f213, [%rd217];
	add.f32 	%f214, %f213, %f212;
	add.s32 	%r116, %r7, 27392;
	mul.wide.u32 	%rd218, %r116, 4;
	add.s64 	%rd219, %rd3, %rd218;
	ld.global.f32 	%f215, [%rd219];
	add.f32 	%f216, %f215, %f214;
	add.s32 	%r117, %r7, 27648;
	mul.wide.u32 	%rd220, %r117, 4;
	add.s64 	%rd221, %rd3, %rd220;
	ld.global.f32 	%f217, [%rd221];
	add.f32 	%f218, %f217, %f216;
	add.s32 	%r118, %r7, 27904;
	mul.wide.u32 	%rd222, %r118, 4;
	add.s64 	%rd223, %rd3, %rd222;
	ld.global.f32 	%f219, [%rd223];
	add.f32 	%f220, %f219, %f218;
	add.s32 	%r119, %r7, 28160;
	mul.wide.u32 	%rd224, %r119, 4;
	add.s64 	%rd225, %rd3, %rd224;
	ld.global.f32 	%f221, [%rd225];
	add.f32 	%f222, %f221, %f220;
	add.s32 	%r120, %r7, 28416;
	mul.wide.u32 	%rd226, %r120, 4;
	add.s64 	%rd227, %rd3, %rd226;
	ld.global.f32 	%f223, [%rd227];
	add.f32 	%f224, %f223, %f222;
	add.s32 	%r121, %r7, 28672;
	mul.wide.u32 	%rd228, %r121, 4;
	add.s64 	%rd229, %rd3, %rd228;
	ld.global.f32 	%f225, [%rd229];
	add.f32 	%f226, %f225, %f224;
	add.s32 	%r122, %r7, 28928;
	mul.wide.u32 	%rd230, %r122, 4;
	add.s64 	%rd231, %rd3, %rd230;
	ld.global.f32 	%f227, [%rd231];
	add.f32 	%f228, %f227, %f226;
	add.s32 	%r123, %r7, 29184;
	mul.wide.u32 	%rd232, %r123, 4;
	add.s64 	%rd233, %rd3, %rd232;
	ld.global.f32 	%f229, [%rd233];
	add.f32 	%f230, %f229, %f228;
	add.s32 	%r124, %r7, 29440;
	mul.wide.u32 	%rd234, %r124, 4;
	add.s64 	%rd235, %rd3, %rd234;
	ld.global.f32 	%f231, [%rd235];
	add.f32 	%f232, %f231, %f230;
	add.s32 	%r125, %r7, 29696;
	mul.wide.u32 	%rd236, %r125, 4;
	add.s64 	%rd237, %rd3, %rd236;
	ld.global.f32 	%f233, [%rd237];
	add.f32 	%f234, %f233, %f232;
	add.s32 	%r126, %r7, 29952;
	mul.wide.u32 	%rd238, %r126, 4;
	add.s64 	%rd239, %rd3, %rd238;
	ld.global.f32 	%f235, [%rd239];
	add.f32 	%f236, %f235, %f234;
	add.s32 	%r127, %r7, 30208;
	mul.wide.u32 	%rd240, %r127, 4;
	add.s64 	%rd241, %rd3, %rd240;
	ld.global.f32 	%f237, [%rd241];
	add.f32 	%f238, %f237, %f236;
	add.s32 	%r128, %r7, 30464;
	mul.wide.u32 	%rd242, %r128, 4;
	add.s64 	%rd243, %rd3, %rd242;
	ld.global.f32 	%f239, [%rd243];
	add.f32 	%f240, %f239, %f238;
	add.s32 	%r129, %r7, 30720;
	mul.wide.u32 	%rd244, %r129, 4;
	add.s64 	%rd245, %rd3, %rd244;
	ld.global.f32 	%f241, [%rd245];
	add.f32 	%f242, %f241, %f240;
	add.s32 	%r130, %r7, 30976;
	mul.wide.u32 	%rd246, %r130, 4;
	add.s64 	%rd247, %rd3, %rd246;
	ld.global.f32 	%f243, [%rd247];
	add.f32 	%f244, %f243, %f242;
	add.s32 	%r131, %r7, 31232;
	mul.wide.u32 	%rd248, %r131, 4;
	add.s64 	%rd249, %rd3, %rd248;
	ld.global.f32 	%f245, [%rd249];
	add.f32 	%f246, %f245, %f244;
	add.s32 	%r132, %r7, 31488;
	mul.wide.u32 	%rd250, %r132, 4;
	add.s64 	%rd251, %rd3, %rd250;
	ld.global.f32 	%f247, [%rd251];
	add.f32 	%f248, %f247, %f246;
	add.s32 	%r133, %r7, 31744;
	mul.wide.u32 	%rd252, %r133, 4;
	add.s64 	%rd253, %rd3, %rd252;
	ld.global.f32 	%f249, [%rd253];
	add.f32 	%f250, %f249, %f248;
	add.s32 	%r134, %r7, 32000;
	mul.wide.u32 	%rd254, %r134, 4;
	add.s64 	%rd255, %rd3, %rd254;
	ld.global.f32 	%f251, [%rd255];
	add.f32 	%f252, %f251, %f250;
	add.s32 	%r135, %r7, 32256;
	mul.wide.u32 	%rd256, %r135, 4;
	add.s64 	%rd257, %rd3, %rd256;
	ld.global.f32 	%f253, [%rd257];
	add.f32 	%f254, %f253, %f252;
	add.s32 	%r136, %r7, 32512;
	mul.wide.u32 	%rd258, %r136, 4;
	add.s64 	%rd259, %rd3, %rd258;
	ld.global.f32 	%f255, [%rd259];
	add.f32 	%f256, %f255, %f254;
	st.shared.f32 	[%r3], %f256;
	bar.sync 	0;
	setp.gt.u32 	%p1, %r1, 127;
	@%p1 bra 	$L__BB0_2;
	ld.shared.f32 	%f257, [%r3+512];
	ld.shared.f32 	%f258, [%r3];
	add.f32 	%f259, %f257, %f258;
	st.shared.f32 	[%r3], %f259;
$L__BB0_2:
	bar.sync 	0;
	setp.gt.u32 	%p2, %r1, 63;
	@%p2 bra 	$L__BB0_4;
	ld.shared.f32 	%f260, [%r3+256];
	ld.shared.f32 	%f261, [%r3];
	add.f32 	%f262, %f260, %f261;
	st.shared.f32 	[%r3], %f262;
$L__BB0_4:
	bar.sync 	0;
	setp.gt.u32 	%p3, %r1, 31;
	@%p3 bra 	$L__BB0_7;
	ld.volatile.shared.f32 	%f263, [%r3+128];
	ld.volatile.shared.f32 	%f264, [%r3];
	add.f32 	%f265, %f263, %f264;
	st.volatile.shared.f32 	[%r3], %f265;
	ld.volatile.shared.f32 	%f266, [%r3+64];
	ld.volatile.shared.f32 	%f267, [%r3];
	add.f32 	%f268, %f266, %f267;
	st.volatile.shared.f32 	[%r3], %f268;
	ld.volatile.shared.f32 	%f269, [%r3+32];
	ld.volatile.shared.f32 	%f270, [%r3];
	add.f32 	%f271, %f269, %f270;
	st.volatile.shared.f32 	[%r3], %f271;
	ld.volatile.shared.f32 	%f272, [%r3+16];
	ld.volatile.shared.f32 	%f273, [%r3];
	add.f32 	%f274, %f272, %f273;
	st.volatile.shared.f32 	[%r3], %f274;
	ld.volatile.shared.f32 	%f275, [%r3+8];
	ld.volatile.shared.f32 	%f276, [%r3];
	add.f32 	%f277, %f275, %f276;
	st.volatile.shared.f32 	[%r3], %f277;
	ld.volatile.shared.f32 	%f278, [%r3+4];
	ld.volatile.shared.f32 	%f279, [%r3];
	add.f32 	%f280, %f278, %f279;
	st.volatile.shared.f32 	[%r3], %f280;
	setp.ne.s32 	%p4, %r1, 0;
	@%p4 bra 	$L__BB0_7;
	ld.shared.f32 	%f281, [_ZZ9reduce_v6ILj256ELi128EEvPfS0_E5sdata];
	cvta.to.global.u64 	%rd260, %rd1;
	mul.wide.u32 	%rd261, %r2, 4;
	add.s64 	%rd262, %rd260, %rd261;
	st.global.f32 	[%rd262], %f281;
$L__BB0_7:
	ret;

}


// ===== COMPILED SASS (sm_100) =====

	.target	sm_100

	.elftype	@"ET_EXEC"


//--------------------- .note.nv.tkinfo           --------------------------
	.section	.note.nv.tkinfo,"",@"SHT_NOTE"
	.sectionflags	@"SHF_NOTE_NV_TKINFO"
	.tkinfo
        /*0018*/ 	.word	0x00000002
        /*0030*/ 	.string	""
        /*0030*/ 	.string	"ptxas"
        /*0030*/ 	.string	"Cuda compilation tools, release 13.0, V13.0.88"
        /*0030*/ 	.string	"Build cuda_13.0.r13.0/compiler.36424714_0"
        /*0030*/ 	.string	"-arch sm_100 -m 64 "



//--------------------- .note.nv.cuinfo           --------------------------
	.section	.note.nv.cuinfo,"",@"SHT_NOTE"
	.sectionflags	@"SHF_NOTE_NV_CUINFO"
        /*0018*/ 	.short	0x0002
        /*001a*/ 	.short	0x0064
        /*001c*/ 	.short	0x0082
	.zero		2


//--------------------- .nv.info                  --------------------------
	.section	.nv.info,"",@"SHT_CUDA_INFO"
	.align	4


	//----- nvinfo : EIATTR_REGCOUNT
	.align		4
        /*0000*/ 	.byte	0x04, 0x2f
        /*0002*/ 	.short	(.L_1 - .L_0)
	.align		4
.L_0:
        /*0004*/ 	.word	index@(_Z9reduce_v6ILj256ELi128EEvPfS0_)
        /*0008*/ 	.word	0x00000020


	//----- nvinfo : EIATTR_FRAME_SIZE
	.align		4
.L_1:
        /*000c*/ 	.byte	0x04, 0x11
        /*000e*/ 	.short	(.L_3 - .L_2)
	.align		4
.L_2:
        /*0010*/ 	.word	index@(_Z9reduce_v6ILj256ELi128EEvPfS0_)
        /*0014*/ 	.word	0x00000000


	//----- nvinfo : EIATTR_MIN_STACK_SIZE
	.align		4
.L_3:
        /*0018*/ 	.byte	0x04, 0x12
        /*001a*/ 	.short	(.L_5 - .L_4)
	.align		4
.L_4:
        /*001c*/ 	.word	index@(_Z9reduce_v6ILj256ELi128EEvPfS0_)
        /*0020*/ 	.word	0x00000000
.L_5:


//--------------------- .nv.compat                --------------------------
	.section	.nv.compat,"",@"SHT_CUDA_COMPAT_INFO"
	.align	4
        /*0000*/ 	.byte	0x02, 0x09, 0x00, 0x00, 0x02, 0x02, 0x01, 0x00, 0x02, 0x05, 0x05, 0x00, 0x03, 0x07, 0x01, 0x01
        /*0010*/ 	.byte	0x02, 0x03, 0x00, 0x00, 0x02, 0x06, 0x01, 0x00, 0x04, 0x0b, 0x08, 0x00, 0x09, 0x00, 0x00, 0x00
        /*0020*/ 	.byte	0x00, 0x00, 0x00, 0x00


//--------------------- .nv.info._Z9reduce_v6ILj256ELi128EEvPfS0_ --------------------------
	.section	.nv.info._Z9reduce_v6ILj256ELi128EEvPfS0_,"",@"SHT_CUDA_INFO"
	.sectionflags	@""
	.align	4


	//----- nvinfo : EIATTR_CUDA_API_VERSION
	.align		4
        /*0000*/ 	.byte	0x04, 0x37
        /*0002*/ 	.short	(.L_7 - .L_6)
.L_6:
        /*0004*/ 	.word	0x00000082


	//----- nvinfo : EIATTR_KPARAM_INFO
	.align		4
.L_7:
        /*0008*/ 	.byte	0x04, 0x17
        /*000a*/ 	.short	(.L_9 - .L_8)
.L_8:
        /*000c*/ 	.word	0x00000000
        /*0010*/ 	.short	0x0001
        /*0012*/ 	.short	0x0008
        /*0014*/ 	.byte	0x00, 0xf5, 0x21, 0x00


	//----- nvinfo : EIATTR_KPARAM_INFO
	.align		4
.L_9:
        /*0018*/ 	.byte	0x04, 0x17
        /*001a*/ 	.short	(.L_11 - .L_10)
.L_10:
        /*001c*/ 	.word	0x00000000
        /*0020*/ 	.short	0x0000
        /*0022*/ 	.short	0x0000
        /*0024*/ 	.byte	0x00, 0xf5, 0x21, 0x00


	//----- nvinfo : EIATTR_SPARSE_MMA_MASK
	.align		4
.L_11:
        /*0028*/ 	.byte	0x03, 0x50
        /*002a*/ 	.short	0x0000


	//----- nvinfo : EIATTR_MAXREG_COUNT
	.align		4
        /*002c*/ 	.byte	0x03, 0x1b
        /*002e*/ 	.short	0x00ff


	//----- nvinfo : EIATTR_NUM_BARRIERS
	.align		4
        /*0030*/ 	.byte	0x02, 0x4c
        /*0032*/ 	.byte	0x01
	.zero		1


	//----- nvinfo : EIATTR_MERCURY_ISA_VERSION
	.align		4
        /*0034*/ 	.byte	0x03, 0x5f
        /*0036*/ 	.short	0x0101


	//----- nvinfo : EIATTR_VRC_CTA_INIT_COUNT
	.align		4
        /*0038*/ 	.byte	0x02, 0x4a
	.zero		1
	.zero		1


	//----- nvinfo : EIATTR_EXIT_INSTR_OFFSETS
	.align		4
        /*003c*/ 	.byte	0x04, 0x1c
        /*003e*/ 	.short	(.L_13 - .L_12)


	//   ....[0]....
.L_12:
        /*0040*/ 	.word	0x000021a0


	//   ....[1]....
        /*0044*/ 	.word	0x00002340


	//   ....[2]....
        /*0048*/ 	.word	0x00002390


	//----- nvinfo : EIATTR_CBANK_PARAM_SIZE
	.align		4
.L_13:
        /*004c*/ 	.byte	0x03, 0x19
        /*004e*/ 	.short	0x0010


	//----- nvinfo : EIATTR_PARAM_CBANK
	.align		4
        /*0050*/ 	.byte	0x04, 0x0a
        /*0052*/ 	.short	(.L_15 - .L_14)
	.align		4
.L_14:
        /*0054*/ 	.word	index@(.nv.constant0._Z9reduce_v6ILj256ELi128EEvPfS0_)
        /*0058*/ 	.short	0x0380
        /*005a*/ 	.short	0x0010


	//----- nvinfo : EIATTR_SW_WAR
	.align		4
.L_15:
        /*005c*/ 	.byte	0x04, 0x36
        /*005e*/ 	.short	(.L_17 - .L_16)
.L_16:
        /*0060*/ 	.word	0x00000008
.L_17:


//--------------------- .nv.callgraph             --------------------------
	.section	.nv.callgraph,"",@"SHT_CUDA_CALLGRAPH"
	.align	4
	.sectionentsize	8
	.align		4
        /*0000*/ 	.word	0x00000000
	.align		4
        /*0004*/ 	.word	0xffffffff
	.align		4
        /*0008*/ 	.word	0x00000000
	.align		4
        /*000c*/ 	.word	0xfffffffe
	.align		4
        /*0010*/ 	.word	0x00000000
	.align		4
        /*0014*/ 	.word	0xfffffffd
	.align		4
        /*0018*/ 	.word	0x00000000
	.align		4
        /*001c*/ 	.word	0xfffffffc


//--------------------- .text._Z9reduce_v6ILj256ELi128EEvPfS0_ --------------------------
	.section	.text._Z9reduce_v6ILj256ELi128EEvPfS0_,"ax",@progbits
	.align	128
        .global         _Z9reduce_v6ILj256ELi128EEvPfS0_
        .type           _Z9reduce_v6ILj256ELi128EEvPfS0_,@function
        .size           _Z9reduce_v6ILj256ELi128EEvPfS0_,(.L_x_1 - _Z9reduce_v6ILj256ELi128EEvPfS0_)
        .other          _Z9reduce_v6ILj256ELi128EEvPfS0_,@"STO_CUDA_ENTRY STV_DEFAULT"
_Z9reduce_v6ILj256ELi128EEvPfS0_:
.text._Z9reduce_v6ILj256ELi128EEvPfS0_:
[----:B------:R-:W-:Y:S01]  /*0000*/  LDC R1, c[0x0][0x37c] ;  /* 0x0000df00ff017b82 */ /* 0x000fe20000000800 */
[----:B------:R-:W0:Y:S01]  /*0010*/  S2R R0, SR_CTAID.X ;  /* 0x0000000000007919 */ /* 0x000e220000002500 */
[----:B------:R-:W0:Y:S06]  /*0020*/  LDCU UR4, c[0x0][0x360] ;  /* 0x00006c00ff0477ac */ /* 0x000e2c0008000800 */
[----:B------:R-:W1:Y:S01]  /*0030*/  LDC.64 R12, c[0x0][0x380] ;  /* 0x0000e000ff0c7b82 */ /* 0x000e620000000a00 */
[----:B------:R-:W2:Y:S01]  /*0040*/  S2R R2, SR_TID.X ;  /* 0x0000000000027919 */ /* 0x000ea20000002100 */
[----:B------:R-:W3:Y:S01]  /*0050*/  LDCU.64 UR6, c[0x0][0x358] ;  /* 0x00006b00ff0677ac */ /* 0x000ee20008000a00 */
[----:B0-----:R-:W-:-:S05]  /*0060*/  IMAD R5, R0, UR4, RZ ;  /* 0x0000000400057c24 */ /* 0x001fca000f8e02ff */
[----:B--2---:R-:W-:-:S04]  /*0070*/  LEA R5, R5, R2, 0x7 ;  /* 0x0000000205057211 */ /* 0x004fc800078e38ff */
[C---:B------:R-:W-:Y:S01]  /*0080*/  IADD3 R11, PT, PT, R5.reuse, 0x100, RZ ;  /* 0x00000100050b7810 */ /* 0x040fe20007ffe0ff */
[C---:B-1----:R-:W-:Y:S01]  /*0090*/  IMAD.WIDE.U32 R6, R5.reuse, 0x4, R12 ;  /* 0x0000000405067825 */ /* 0x042fe200078e000c */
[----:B------:R-:W-:-:S03]  /*00a0*/  IADD3 R15, PT, PT, R5, 0x200, RZ ;  /* 0x00000200050f7810 */ /* 0x000fc60007ffe0ff */
[--C-:B------:R-:W-:Y:S01]  /*00b0*/  IMAD.WIDE.U32 R10, R11, 0x4, R12.reuse ;  /* 0x000000040b0a7825 */ /* 0x100fe200078e000c */
[----:B---3--:R0:W2:Y:S03]  /*00c0*/  LDG.E R23, desc[UR6][R6.64] ;  /* 0x0000000606177981 */ /* 0x0080a6000c1e1900 */
[----:B------:R-:W-:Y:S01]  /*00d0*/  IMAD.WIDE.U32 R14, R15, 0x4, R12 ;  /* 0x000000040f0e7825 */ /* 0x000fe200078e000c */
[----:B------:R-:W3:Y:S04]  /*00e0*/  LDG.E R3, desc[UR6][R10.64] ;  /* 0x000000060a037981 */ /* 0x000ee8000c1e1900 */
[----:B------:R-:W4:Y:S01]  /*00f0*/  LDG.E R4, desc[UR6][R14.64] ;  /* 0x000000060e047981 */ /* 0x000f22000c1e1900 */
[----:B------:R-:W-:-:S02]  /*0100*/  IADD3 R17, PT, PT, R5, 0x300, RZ ;  /* 0x0000030005117810 */ /* 0x000fc40007ffe0ff */
[----:B------:R-:W-:-:S03]  /*0110*/  IADD3 R9, PT, PT, R5, 0x400, RZ ;  /* 0x0000040005097810 */ /* 0x000fc60007ffe0ff */
[----:B------:R-:W-:-:S04]  /*0120*/  IMAD.WIDE.U32 R16, R17, 0x4, R12 ;  /* 0x0000000411107825 */ /* 0x000fc800078e000c */
[----:B------:R-:W-:Y:S01]  /*0130*/  IMAD.WIDE.U32 R8, R9, 0x4, R12 ;  /* 0x0000000409087825 */ /* 0x000fe200078e000c */
[----:B------:R1:W5:Y:S01]  /*0140*/  LDG.E R22, desc[UR6][R16.64] ;  /* 0x0000000610167981 */ /* 0x000362000c1e1900 */
[----:B------:R-:W-:-:S04]  /*0150*/  IADD3 R21, PT, PT, R5, 0x500, RZ ;  /* 0x0000050005157810 */ /* 0x000fc80007ffe0ff */
[----:B------:R-:W5:Y:S01]  /*0160*/  LDG.E R8, desc[UR6][R8.64] ;  /* 0x0000000608087981 */ /* 0x000f62000c1e1900 */
[----:B0-----:R-:W-:Y:S01]  /*0170*/  IADD3 R7, PT, PT, R5, 0x600, RZ ;  /* 0x0000060005077810 */ /* 0x001fe20007ffe0ff */
[----:B------:R-:W-:-:S04]  /*0180*/  IMAD.WIDE.U32 R20, R21, 0x4, R12 ;  /* 0x0000000415147825 */ /* 0x000fc800078e000c */
[----:B------:R-:W-:Y:S02]  /*0190*/  IMAD.WIDE.U32 R6, R7, 0x4, R12 ;  /* 0x0000000407067825 */ /* 0x000fe400078e000c */
[----:B------:R-:W5:Y:S04]  /*01a0*/  LDG.E R20, desc[UR6][R20.64] ;  /* 0x0000000614147981 */ /* 0x000f68000c1e1900 */
[----:B------:R0:W5:Y:S01]  /*01b0*/  LDG.E R6, desc[UR6][R6.64] ;  /* 0x0000000606067981 */ /* 0x000162000c1e1900 */
[C---:B------:R-:W-:Y:S02]  /*01c0*/  IADD3 R27, PT, PT, R5.reuse, 0x700, RZ ;  /* 0x00000700051b7810 */ /* 0x040fe40007ffe0ff */
[----:B-1----:R-:W-:-:S03]  /*01d0*/  IADD3 R17, PT, PT, R5, 0x800, RZ ;  /* 0x0000080005117810 */ /* 0x002fc60007ffe0ff */
[----:B------:R-:W-:-:S04]  /*01e0*/  IMAD.WIDE.U32 R26, R27, 0x4, R12 ;  /* 0x000000041b1a7825 */ /* 0x000fc800078e000c */
[----:B------:R-:W-:Y:S01]  /*01f0*/  IMAD.WIDE.U32 R16, R17, 0x4, R12 ;  /* 0x0000000411107825 */ /* 0x000fe200078e000c */
[----:B------:R-:W5:Y:S04]  /*0200*/  LDG.E R11, desc[UR6][R26.64] ;  /* 0x000000061a0b7981 */ /* 0x000f68000c1e1900 */
[----:B------:R-:W5:Y:S01]  /*0210*/  LDG.E R9, desc[UR6][R16.64] ;  /* 0x0000000610097981 */ /* 0x000f62000c1e1900 */
[C---:B------:R-:W-:Y:S02]  /*0220*/  IADD3 R19, PT, PT, R5.reuse, 0x900, RZ ;  /* 0x0000090005137810 */ /* 0x040fe40007ffe0ff */
[----:B------:R-:W-:-:S03]  /*0230*/  IADD3 R25, PT, PT, R5, 0xa00, RZ ;  /* 0x00000a0005197810 */ /* 0x000fc60007ffe0ff */
[----:B------:R-:W-:-:S04]  /*0240*/  IMAD.WIDE.U32 R18, R19, 0x4, R12 ;  /* 0x0000000413127825 */ /* 0x000fc800078e000c */
[----:B------:R-:W-:Y:S02]  /*0250*/  IMAD.WIDE.U32 R24, R25, 0x4, R12 ;  /* 0x0000000419187825 */ /* 0x000fe400078e000c */
[----:B------:R-:W5:Y:S04]  /*0260*/  LDG.E R18, desc[UR6][R18.64] ;  /* 0x0000000612127981 */ /* 0x000f68000c1e1900 */
[----:B------:R-:W5:Y:S01]  /*0270*/  LDG.E R10, desc[UR6][R24.64] ;  /* 0x00000006180a7981 */ /* 0x000f62000c1e1900 */
[C---:B------:R-:W-:Y:S02]  /*0280*/  IADD3 R15, PT, PT, R5.reuse, 0xb00, RZ ;  /* 0x00000b00050f7810 */ /* 0x040fe40007ffe0ff */
[----:B0-----:R-:W-:-:S03]  /*0290*/  IADD3 R7, PT, PT, R5, 0xc00, RZ ;  /* 0x00000c0005077810 */ /* 0x001fc60007ffe0ff */
[----:B------:R-:W-:-:S05]  /*02a0*/  IMAD.WIDE.U32 R14, R15, 0x4, R12 ;  /* 0x000000040f0e7825 */ /* 0x000fca00078e000c */
[----:B------:R0:W5:Y:S02]  /*02b0*/  LDG.E R21, desc[UR6][R14.64] ;  /* 0x000000060e157981 */ /* 0x000164000c1e1900 */
[----:B0-----:R-:W-:-:S05]  /*02c0*/  IMAD.WIDE.U32 R14, R7, 0x4, R12 ;  /* 0x00000004070e7825 */ /* 0x001fca00078e000c */
[----:B------:R0:W5:Y:S01]  /*02d0*/  LDG.E R7, desc[UR6][R14.64] ;  /* 0x000000060e077981 */ /* 0x000162000c1e1900 */
[C---:B------:R-:W-:Y:S02]  /*02e0*/  IADD3 R17, PT, PT, R5.reuse, 0xd00, RZ ;  /* 0x00000d0005117810 */ /* 0x040fe40007ffe0ff */
[C---:B------:R-:W-:Y:S02]  /*02f0*/  IADD3 R27, PT, PT, R5.reuse, 0xe00, RZ ;  /* 0x00000e00051b7810 */ /* 0x040fe40007ffe0ff */
[----:B------:R-:W-:Y:S01]  /*0300*/  IADD3 R29, PT, PT, R5, 0x1000, RZ ;  /* 0x00001000051d7810 */ /* 0x000fe20007ffe0ff */
[----:B------:R-:W-:-:S04]  /*0310*/  IMAD.WIDE.U32 R16, R17, 0x4, R12 ;  /* 0x0000000411107825 */ /* 0x000fc800078e000c */
[--C-:B0-----:R-:W-:Y:S01]  /*0320*/  IMAD.WIDE.U32 R14, R27, 0x4, R12.reuse ;  /* 0x000000041b0e7825 */ /* 0x101fe200078e000c */
[----:B------:R-:W-:Y:S01]  /*0330*/  IADD3 R27, PT, PT, R5, 0xf00, RZ ;  /* 0x00000f00051b7810 */ /* 0x000fe20007ffe0ff */
[----:B------:R0:W5:Y:S04]  /*0340*/  LDG.E R19, desc[UR6][R16.64] ;  /* 0x0000000610137981 */ /* 0x000168000c1e1900 */
[----:B------:R1:W5:Y:S01]  /*0350*/  LDG.E R25, desc[UR6][R14.64] ;  /* 0x000000060e197981 */ /* 0x000362000c1e1900 */
[----:B0-----:R-:W-:Y:S01]  /*0360*/  IMAD.WIDE.U32 R16, R27, 0x4, R12 ;  /* 0x000000041b107825 */ /* 0x001fe200078e000c */
[----:B------:R-:W-:-:S03]  /*0370*/  IADD3 R27, PT, PT, R5, 0x1100, RZ ;  /* 0x00001100051b7810 */ /* 0x000fc60007ffe0ff */
[----:B-1----:R-:W-:Y:S01]  /*0380*/  IMAD.WIDE.U32 R14, R29, 0x4, R12 ;  /* 0x000000041d0e7825 */ /* 0x002fe200078e000c */
[----:B------:R-:W5:Y:S01]  /*0390*/  LDG.E R24, desc[UR6][R16.64] ;  /* 0x0000000610187981 */ /* 0x000f62000c1e1900 */
[----:B------:R-:W-:Y:S02]  /*03a0*/  IADD3 R29, PT, PT, R5, 0x1200, RZ ;  /* 0x00001200051d7810 */ /* 0x000fe40007ffe0ff */
[----:B--2---:R-:W-:Y:S02]  /*03b0*/  FADD R26, RZ, R23 ;  /* 0x00000017ff1a7221 */ /* 0x004fe40000000000 */
[----:B------:R0:W2:Y:S02]  /*03c0*/  LDG.E R23, desc[UR6][R14.64] ;  /* 0x000000060e177981 */ /* 0x0000a4000c1e1900 */
[----:B0-----:R-:W-:-:S04]  /*03d0*/  IMAD.WIDE.U32 R14, R27, 0x4, R12 ;  /* 0x000000041b0e7825 */ /* 0x001fc800078e000c */
[----:B---3--:R-:W-:Y:S01]  /*03e0*/  FADD R27, R26, R3 ;  /* 0x000000031a1b7221 */ /* 0x008fe20000000000 */
[----:B------:R-:W-:Y:S01]  /*03f0*/  IADD3 R26, PT, PT, R5, 0x1300, RZ ;  /* 0x00001300051a7810 */ /* 0x000fe20007ffe0ff */
[----:B------:R0:W3:Y:S02]  /*0400*/  LDG.E R3, desc[UR6][R14.64] ;  /* 0x000000060e037981 */ /* 0x0000e4000c1e1900 */
[----:B----4-:R-:W-:Y:S02]  /*0410*/  FADD R4, R27, R4 ;  /* 0x000000041b047221 */ /* 0x010fe40000000000 */
[----:B------:R-:W-:Y:S01]  /*0420*/  IMAD.WIDE.U32 R16, R26, 0x4, R12 ;  /* 0x000000041a107825 */ /* 0x000fe200078e000c */
[----:B------:R-:W-:-:S05]  /*0430*/  IADD3 R27, PT, PT, R5, 0x1400, RZ ;  /* 0x00001400051b7810 */ /* 0x000fca0007ffe0ff */
[----:B------:R-:W4:Y:S01]  /*0440*/  LDG.E R16, desc[UR6][R16.64] ;  /* 0x0000000610107981 */ /* 0x000f22000c1e1900 */
[----:B0-----:R-:W-:-:S05]  /*0450*/  IMAD.WIDE.U32 R14, R29, 0x4, R12 ;  /* 0x000000041d0e7825 */ /* 0x001fca00078e000c */
[----:B------:R0:W4:Y:S01]  /*0460*/  LDG.E R26, desc[UR6][R14.64] ;  /* 0x000000060e1a7981 */ /* 0x000122000c1e1900 */
[----:B------:R-:W-:Y:S01]  /*0470*/  IADD3 R29, PT, PT, R5, 0x1600, RZ ;  /* 0x00001600051d7810 */ /* 0x000fe20007ffe0ff */
[----:B0-----:R-:W-:Y:S01]  /*0480*/  IMAD.WIDE.U32 R14, R27, 0x4, R12 ;  /* 0x000000041b0e7825 */ /* 0x001fe200078e000c */
[----:B------:R-:W-:-:S04]  /*0490*/  IADD3 R27, PT, PT, R5, 0x1500, RZ ;  /* 0x00001500051b7810 */ /* 0x000fc80007ffe0ff */
[----:B------:R0:W4:Y:S02]  /*04a0*/  LDG.E R17, desc[UR6][R14.64] ;  /* 0x000000060e117981 */ /* 0x000124000c1e1900 */
[----:B0-----:R-:W-:-:S04]  /*04b0*/  IMAD.WIDE.U32 R14, R27, 0x4, R12 ;  /* 0x000000041b0e7825 */ /* 0x001fc800078e000c */
[----:B-----5:R-:W-:Y:S02]  /*04c0*/  FADD R27, R4, R22 ;  /* 0x00000016041b7221 */ /* 0x020fe40000000000 */
[----:B------:R0:W5:Y:S02]  /*04d0*/  LDG.E R4, desc[UR6][R14.64] ;  /* 0x000000060e047981 */ /* 0x000164000c1e1900 */
[----:B------:R-:W-:Y:S01]  /*04e0*/  FADD R27, R27, R8 ;  /* 0x000000081b1b7221 */ /* 0x000fe20000000000 */
[----:B0-----:R-:W-:Y:S01]  /*04f0*/  IMAD.WIDE.U32 R14, R29, 0x4, R12 ;  /* 0x000000041d0e7825 */ /* 0x001fe200078e000c */
[----:B------:R-:W-:-:S04]  /*0500*/  IADD3 R29, PT, PT, R5, 0x1700, RZ ;  /* 0x00001700051d7810 */ /* 0x000fc80007ffe0ff */
[----:B------:R0:W5:Y:S01]  /*0510*/  LDG.E R8, desc[UR6][R14.64] ;  /* 0x000000060e087981 */ /* 0x000162000c1e1900 */
[----:B------:R-:W-:Y:S01]  /*0520*/  FADD R27, R27, R20 ;  /* 0x000000141b1b7221 */ /* 0x000fe20000000000 */
[----:B0-----:R-:W-:Y:S01]  /*0530*/  IMAD.WIDE.U32 R14, R29, 0x4, R12 ;  /* 0x000000041d0e7825 */ /* 0x001fe200078e000c */
[----:B------:R-:W-:-:S04]  /*0540*/  IADD3 R29, PT, PT, R5, 0x1800, RZ ;  /* 0x00001800051d7810 */ /* 0x000fc80007ffe0ff */
[----:B------:R0:W5:Y:S01]  /*0550*/  LDG.E R22, desc[UR6][R14.64] ;  /* 0x000000060e167981 */ /* 0x000162000c1e1900 */
[----:B------:R-:W-:Y:S01]  /*0560*/  FADD R28, R27, R6 ;  /* 0x000000061b1c7221 */ /* 0x000fe20000000000 */
[----:B------:R-:W-:Y:S01]  /*0570*/  IADD3 R27, PT, PT, R5, 0x1900, RZ ;  /* 0x00001900051b7810 */ /* 0x000fe20007ffe0ff */
[----:B0-----:R-:W-:-:S05]  /*0580*/  IMAD.WIDE.U32 R14, R29, 0x4, R12 ;  /* 0x000000041d0e7825 */ /* 0x001fca00078e000c */
[----:B------:R0:W5:Y:S02]  /*0590*/  LDG.E R6, desc[UR6][R14.64] ;  /* 0x000000060e067981 */ /* 0x000164000c1e1900 */
[----:B0-----:R-:W-:-:S05]  /*05a0*/  IMAD.WIDE.U32 R14, R27, 0x4, R12 ;  /* 0x000000041b0e7825 */ /* 0x001fca00078e000c */
[----:B------:R0:W5:Y:S01]  /*05b0*/  LDG.E R20, desc[UR6][R14.64] ;  /* 0x000000060e147981 */ /* 0x000162000c1e1900 */
[----:B------:R-:W-:Y:S01]  /*05c0*/  IADD3 R27, PT, PT, R5, 0x1a00, RZ ;  /* 0x00001a00051b7810 */ /* 0x000fe20007ffe0ff */
[----:B------:R-:W-:-:S04]  /*05d0*/  FADD R28, R28, R11 ;  /* 0x0000000b1c1c7221 */ /* 0x000fc80000000000 */
[----:B------:R-:W-:Y:S01]  /*05e0*/  FADD R11, R28, R9 ;  /* 0x000000091c0b7221 */ /* 0x000fe20000000000 */
[----:B0-----:R-:W-:Y:S01]  /*05f0*/  IMAD.WIDE.U32 R14, R27, 0x4, R12 ;  /* 0x000000041b0e7825 */ /* 0x001fe200078e000c */
[----:B------:R-:W-:-:S04]  /*0600*/  IADD3 R27, PT, PT, R5, 0x1b00, RZ ;  /* 0x00001b00051b7810 */ /* 0x000fc80007ffe0ff */
[----:B------:R0:W5:Y:S02]  /*0610*/  LDG.E R9, desc[UR6][R14.64] ;  /* 0x000000060e097981 */ /* 0x000164000c1e1900 */
[----:B0-----:R-:W-:-:S06]  /*0620*/  IMAD.WIDE.U32 R14, R27, 0x4, R12 ;  /* 0x000000041b0e7825 */ /* 0x001fcc00078e000c */
[----:B------:R-:W5:Y:S01]  /*0630*/  LDG.E R14, desc[UR6][R14.64] ;  /* 0x000000060e0e7981 */ /* 0x000f62000c1e1900 */
[----:B------:R-:W-:Y:S01]  /*0640*/  FADD R11, R11, R18 ;  /* 0x000000120b0b7221 */ /* 0x000fe20000000000 */
[----:B------:R-:W-:-:S03]  /*0650*/  IADD3 R27, PT, PT, R5, 0x1c00, RZ ;  /* 0x00001c00051b7810 */ /* 0x000fc60007ffe0ff */
[----:B------:R-:W-:Y:S02]  /*0660*/  FADD R28, R11, R10 ;  /* 0x0000000a0b1c7221 */ /* 0x000fe40000000000 */
[----:B------:R-:W-:Y:S01]  /*0670*/  IMAD.WIDE.U32 R10, R27, 0x4, R12 ;  /* 0x000000041b0a7825 */ /* 0x000fe200078e000c */
[----:B------:R-:W-:-:S04]  /*0680*/  IADD3 R27, PT, PT, R5, 0x1d00, RZ ;  /* 0x00001d00051b7810 */ /* 0x000fc80007ffe0ff */
[----:B------:R0:W5:Y:S02]  /*0690*/  LDG.E R15, desc[UR6][R10.64] ;  /* 0x000000060a0f7981 */ /* 0x000164000c1e1900 */
[----:B0-----:R-:W-:-:S05]  /*06a0*/  IMAD.WIDE.U32 R10, R27, 0x4, R12 ;  /* 0x000000041b0a7825 */ /* 0x001fca00078e000c */
[----:B------:R0:W5:Y:S01]  /*06b0*/  LDG.E R18, desc[UR6][R10.64] ;  /* 0x000000060a127981 */ /* 0x000162000c1e1900 */
[----:B------:R-:W-:Y:S01]  /*06c0*/  FADD R28, R28, R21 ;  /* 0x000000151c1c7221 */ /* 0x000fe20000000000 */
[----:B------:R-:W-:-:S03]  /*06d0*/  IADD3 R21, PT, PT, R5, 0x1e00, RZ ;  /* 0x00001e0005157810 */ /* 0x000fc60007ffe0ff */
[----:B------:R-:W-:Y:S02]  /*06e0*/  FADD R28, R28, R7 ;  /* 0x000000071c1c7221 */ /* 0x000fe40000000000 */
[----:B0-----:R-:W-:Y:S01]  /*06f0*/  IMAD.WIDE.U32 R10, R21, 0x4, R12 ;  /* 0x00000004150a7825 */ /* 0x001fe200078e000c */
[----:B------:R-:W-:-:S04]  /*0700*/  IADD3 R21, PT, PT, R5, 0x1f00, RZ ;  /* 0x00001f0005157810 */ /* 0x000fc80007ffe0ff */
[----:B------:R0:W5:Y:S02]  /*0710*/  LDG.E R7, desc[UR6][R10.64] ;  /* 0x000000060a077981 */ /* 0x000164000c1e1900 */
[----:B0-----:R-:W-:-:S06]  /*0720*/  IMAD.WIDE.U32 R10, R21, 0x4, R12 ;  /* 0x00000004150a7825 */ /* 0x001fcc00078e000c */
[----:B------:R-:W5:Y:S01]  /*0730*/  LDG.E R10, desc[UR6][R10.64] ;  /* 0x000000060a0a7981 */ /* 0x000f62000c1e1900 */
[----:B------:R-:W-:-:S04]  /*0740*/  FADD R28, R28, R19 ;  /* 0x000000131c1c7221 */ /* 0x000fc80000000000 */
[----:B------:R-:W-:-:S04]  /*0750*/  FADD R25, R28, R25 ;  /* 0x000000191c197221 */ /* 0x000fc80000000000 */
[----:B------:R-:W-:Y:S01]  /*0760*/  FADD R24, R25, R24 ;  /* 0x0000001819187221 */ /* 0x000fe20000000000 */
[C---:B------:R-:W-:Y:S02]  /*0770*/  IADD3 R29, PT, PT, R5.reuse, 0x2000, RZ ;  /* 0x00002000051d7810 */ /* 0x040fe40007ffe0ff */
[----:B------:R-:W-:-:S03]  /*0780*/  IADD3 R25, PT, PT, R5, 0x2100, RZ ;  /* 0x0000210005197810 */ /* 0x000fc60007ffe0ff */
[----:B------:R-:W-:Y:S01]  /*0790*/  IMAD.WIDE.U32 R28, R29, 0x4, R12 ;  /* 0x000000041d1c7825 */ /* 0x000fe200078e000c */
[C---:B------:R-:W-:Y:S02]  /*07a0*/  IADD3 R27, PT, PT, R5.reuse, 0x2200, RZ ;  /* 0x00002200051b7810 */ /* 0x040fe40007ffe0ff */
[----:B------:R-:W-:Y:S01]  /*07b0*/  IADD3 R19, PT, PT, R5, 0x2300, RZ ;  /* 0x0000230005137810 */ /* 0x000fe20007ffe0ff */
[----:B--2---:R-:W-:-:S04]  /*07c0*/  FADD R24, R24, R23 ;  /* 0x0000001718187221 */ /* 0x004fc80000000000 */
[----:B---3--:R-:W-:Y:S01]  /*07d0*/  FADD R3, R24, R3 ;  /* 0x0000000318037221 */ /* 0x008fe20000000000 */
[----:B------:R-:W-:-:S05]  /*07e0*/  IMAD.WIDE.U32 R24, R25, 0x4, R12 ;  /* 0x0000000419187825 */ /* 0x000fca00078e000c */
[----:B------:R0:W2:Y:S01]  /*07f0*/  LDG.E R11, desc[UR6][R24.64] ;  /* 0x00000006180b7981 */ /* 0x0000a2000c1e1900 */
[----:B----4-:R-:W-:-:S03]  /*0800*/  FADD R21, R3, R26 ;  /* 0x0000001a03157221 */ /* 0x010fc60000000000 */
[----:B------:R1:W3:Y:S01]  /*0810*/  LDG.E R3, desc[UR6][R28.64] ;  /* 0x000000061c037981 */ /* 0x0002e2000c1e1900 */
[----:B------:R-:W-:Y:S01]  /*0820*/  FADD R16, R21, R16 ;  /* 0x0000001015107221 */ /* 0x000fe20000000000 */
[----:B------:R-:W-:-:S04]  /*0830*/  IMAD.WIDE.U32 R26, R27, 0x4, R12 ;  /* 0x000000041b1a7825 */ /* 0x000fc800078e000c */
[----:B0-----:R-:W-:Y:S02]  /*0840*/  IMAD.WIDE.U32 R24, R19, 0x4, R12 ;  /* 0x0000000413187825 */ /* 0x001fe400078e000c */
[----:B------:R-:W4:Y:S02]  /*0850*/  LDG.E R19, desc[UR6][R26.64] ;  /* 0x000000061a137981 */ /* 0x000f24000c1e1900 */
[----:B------:R-:W-:Y:S01]  /*0860*/  FADD R23, R16, R17 ;  /* 0x0000001110177221 */ /* 0x000fe20000000000 */
[C---:B------:R-:W-:Y:S01]  /*0870*/  IADD3 R16, PT, PT, R5.reuse, 0x2400, RZ ;  /* 0x0000240005107810 */ /* 0x040fe20007ffe0ff */
[----:B------:R0:W4:Y:S01]  /*0880*/  LDG.E R21, desc[UR6][R24.64] ;  /* 0x0000000618157981 */ /* 0x000122000c1e1900 */
[C---:B------:R-:W-:Y:S02]  /*0890*/  IADD3 R17, PT, PT, R5.reuse, 0x2500, RZ ;  /* 0x0000250005117810 */ /* 0x040fe40007ffe0ff */
[----:B-1----:R-:W-:Y:S01]  /*08a0*/  IADD3 R29, PT, PT, R5, 0x2600, RZ ;  /* 0x00002600051d7810 */ /* 0x002fe20007ffe0ff */
[----:B0-----:R-:W-:-:S04]  /*08b0*/  IMAD.WIDE.U32 R24, R16, 0x4, R12 ;  /* 0x0000000410187825 */ /* 0x001fc800078e000c */
[----:B------:R-:W-:-:S04]  /*08c0*/  IMAD.WIDE.U32 R16, R17, 0x4, R12 ;  /* 0x0000000411107825 */ /* 0x000fc800078e000c */
[----:B-----5:R-:W-:Y:S01]  /*08d0*/  FADD R23, R23, R4 ;  /* 0x0000000417177221 */ /* 0x020fe20000000000 */
[----:B------:R-:W5:Y:S01]  /*08e0*/  LDG.E R24, desc[UR6][R24.64] ;  /* 0x0000000618187981 */ /* 0x000f62000c1e1900 */
[----:B------:R-:W-:-:S03]  /*08f0*/  IADD3 R27, PT, PT, R5, 0x2800, RZ ;  /* 0x00002800051b7810 */ /* 0x000fc60007ffe0ff */
[----:B------:R0:W5:Y:S01]  /*0900*/  LDG.E R4, desc[UR6][R16.64] ;  /* 0x0000000610047981 */ /* 0x000162000c1e1900 */
[----:B------:R-:W-:Y:S01]  /*0910*/  FADD R23, R23, R8 ;  /* 0x0000000817177221 */ /* 0x000fe20000000000 */
[----:B0-----:R-:W-:Y:S01]  /*0920*/  IMAD.WIDE.U32 R16, R29, 0x4, R12 ;  /* 0x000000041d107825 */ /* 0x001fe200078e000c */
[----:B------:R-:W-:-:S04]  /*0930*/  IADD3 R29, PT, PT, R5, 0x2700, RZ ;  /* 0x00002700051d7810 */ /* 0x000fc80007ffe0ff */
[----:B------:R0:W5:Y:S01]  /*0940*/  LDG.E R8, desc[UR6][R16.64] ;  /* 0x0000000610087981 */ /* 0x000162000c1e1900 */
[----:B------:R-:W-:Y:S01]  /*0950*/  FADD R25, R23, R22 ;  /* 0x0000001617197221 */ /* 0x000fe20000000000 */
[----:B------:R-:W-:Y:S01]  /*0960*/  IMAD.WIDE.U32 R22, R27, 0x4, R12 ;  /* 0x000000041b167825 */ /* 0x000fe200078e000c */
[----:B------:R-:W-:-:S03]  /*0970*/  IADD3 R27, PT, PT, R5, 0x2900, RZ ;  /* 0x00002900051b7810 */ /* 0x000fc60007ffe0ff */
[--C-:B0-----:R-:W-:Y:S02]  /*0980*/  IMAD.WIDE.U32 R16, R29, 0x4, R12.reuse ;  /* 0x000000041d107825 */ /* 0x101fe400078e000c */
[----:B------:R-:W5:Y:S04]  /*0990*/  LDG.E R22, desc[UR6][R22.64] ;  /* 0x0000000616167981 */ /* 0x000f68000c1e1900 */
[----:B------:R0:W5:Y:S02]  /*09a0*/  LDG.E R26, desc[UR6][R16.64] ;  /* 0x00000006101a7981 */ /* 0x000164000c1e1900 */
[----:B0-----:R-:W-:Y:S01]  /*09b0*/  IMAD.WIDE.U32 R16, R27, 0x4, R12 ;  /* 0x000000041b107825 */ /* 0x001fe200078e000c */
[----:B------:R-:W-:-:S03]  /*09c0*/  IADD3 R27, PT, PT, R5, 0x2a00, RZ ;  /* 0x00002a00051b7810 */ /* 0x000fc60007ffe0ff */
[----:B------:R-:W-:Y:S01]  /*09d0*/  FADD R25, R25, R6 ;  /* 0x0000000619197221 */ /* 0x000fe20000000000 */
[----:B------:R0:W5:Y:S03]  /*09e0*/  LDG.E R23, desc[UR6][R16.64] ;  /* 0x0000000610177981 */ /* 0x000166000c1e1900 */
[----:B------:R-:W-:Y:S01]  /*09f0*/  FADD R28, R25, R20 ;  /* 0x00000014191c7221 */ /* 0x000fe20000000000 */
[--C-:B0-----:R-:W-:Y:S01]  /*0a00*/  IMAD.WIDE.U32 R16, R27, 0x4, R12.reuse ;  /* 0x000000041b107825 */ /* 0x101fe200078e000c */
[C---:B------:R-:W-:Y:S02]  /*0a10*/  IADD3 R27, PT, PT, R5.reuse, 0x2b00, RZ ;  /* 0x00002b00051b7810 */ /* 0x040fe40007ffe0ff */
[----:B------:R-:W-:Y:S02]  /*0a20*/  IADD3 R25, PT, PT, R5, 0x2c00, RZ ;  /* 0x00002c0005197810 */ /* 0x000fe40007ffe0ff */
[----:B------:R0:W5:Y:S02]  /*0a30*/  LDG.E R6, desc[UR6][R16.64] ;  /* 0x0000000610067981 */ /* 0x000164000c1e1900 */
        /* <DEDUP_REMOVED lines=18> */
[----:B0-----:R-:W-:Y:S01]  /*0b60*/  IMAD.WIDE.U32 R14, R27, 0x4, R12 ;  /* 0x000000041b0e7825 */ /* 0x001fe200078e000c */
[----:B------:R-:W-:-:S04]  /*0b70*/  IADD3 R27, PT, PT, R5, 0x3100, RZ ;  /* 0x00003100051b7810 */ /* 0x000fc80007ffe0ff */
[----:B------:R0:W5:Y:S01]  /*0b80*/  LDG.E R18, desc[UR6][R14.64] ;  /* 0x000000060e127981 */ /* 0x000162000c1e1900 */
[----:B------:R-:W-:-:S04]  /*0b90*/  FADD R7, R28, R7 ;  /* 0x000000071c077221 */ /* 0x000fc80000000000 */
[----:B------:R-:W-:Y:S01]  /*0ba0*/  FADD R10, R7, R10 ;  /* 0x0000000a070a7221 */ /* 0x000fe20000000000 */
[----:B0-----:R-:W-:Y:S01]  /*0bb0*/  IMAD.WIDE.U32 R14, R27, 0x4, R12 ;  /* 0x000000041b0e7825 */ /* 0x001fe200078e000c */
[----:B------:R-:W-:-:S04]  /*0bc0*/  IADD3 R27, PT, PT, R5, 0x3200, RZ ;  /* 0x00003200051b7810 */ /* 0x000fc80007ffe0ff */
[----:B------:R0:W5:Y:S02]  /*0bd0*/  LDG.E R7, desc[UR6][R14.64] ;  /* 0x000000060e077981 */ /* 0x000164000c1e1900 */
[----:B0-----:R-:W-:-:S06]  /*0be0*/  IMAD.WIDE.U32 R14, R27, 0x4, R12 ;  /* 0x000000041b0e7825 */ /* 0x001fcc00078e000c */
[----:B------:R0:W5:Y:S01]  /*0bf0*/  LDG.E R14, desc[UR6][R14.64] ;  /* 0x000000060e0e7981 */ /* 0x000162000c1e1900 */
[----:B------:R-:W-:-:S05]  /*0c00*/  IADD3 R29, PT, PT, R5, 0x3300, RZ ;  /* 0x00003300051d7810 */ /* 0x000fca0007ffe0ff */
[----:B------:R-:W-:Y:S01]  /*0c10*/  IMAD.WIDE.U32 R28, R29, 0x4, R12 ;  /* 0x000000041d1c7825 */ /* 0x000fe200078e000c */
[C---:B0-----:R-:W-:Y:S02]  /*0c20*/  IADD3 R15, PT, PT, R5.reuse, 0x3500, RZ ;  /* 0x00003500050f7810 */ /* 0x041fe40007ffe0ff */
[C---:B------:R-:W-:Y:S01]  /*0c30*/  IADD3 R27, PT, PT, R5.reuse, 0x3700, RZ ;  /* 0x00003700051b7810 */ /* 0x040fe20007ffe0ff */
[----:B---3--:R-:W-:Y:S02]  /*0c40*/  FADD R10, R10, R3 ;  /* 0x000000030a0a7221 */ /* 0x008fe40000000000 */
[----:B------:R0:W3:Y:S02]  /*0c50*/  LDG.E R3, desc[UR6][R28.64] ;  /* 0x000000061c037981 */ /* 0x0000e4000c1e1900 */
[----:B--2---:R-:W-:Y:S01]  /*0c60*/  FADD R10, R10, R11 ;  /* 0x0000000b0a0a7221 */ /* 0x004fe20000000000 */
[----:B------:R-:W-:-:S03]  /*0c70*/  IADD3 R11, PT, PT, R5, 0x3400, RZ ;  /* 0x00003400050b7810 */ /* 0x000fc60007ffe0ff */
[----:B----4-:R-:W-:-:S04]  /*0c80*/  FADD R10, R10, R19 ;  /* 0x000000130a0a7221 */ /* 0x010fc80000000000 */
[----:B------:R-:W-:Y:S01]  /*0c90*/  FADD R21, R10, R21 ;  /* 0x000000150a157221 */ /* 0x000fe20000000000 */
[----:B------:R-:W-:Y:S01]  /*0ca0*/  IMAD.WIDE.U32 R10, R11, 0x4, R12 ;  /* 0x000000040b0a7825 */ /* 0x000fe200078e000c */
[----:B------:R-:W-:-:S03]  /*0cb0*/  IADD3 R19, PT, PT, R5, 0x3600, RZ ;  /* 0x0000360005137810 */ /* 0x000fc60007ffe0ff */
[----:B0-----:R-:W-:-:S04]  /*0cc0*/  IMAD.WIDE.U32 R28, R15, 0x4, R12 ;  /* 0x000000040f1c7825 */ /* 0x001fc800078e000c */
[----:B-----5:R-:W-:-:S04]  /*0cd0*/  FADD R21, R21, R24 ;  /* 0x0000001815157221 */ /* 0x020fc80000000000 */
[----:B------:R-:W-:Y:S02]  /*0ce0*/  FADD R21, R21, R4 ;  /* 0x0000000415157221 */ /* 0x000fe40000000000 */
[----:B------:R0:W2:Y:S02]  /*0cf0*/  LDG.E R4, desc[UR6][R10.64] ;  /* 0x000000060a047981 */ /* 0x0000a4000c1e1900 */
[----:B0-----:R-:W-:-:S04]  /*0d00*/  IMAD.WIDE.U32 R10, R19, 0x4, R12 ;  /* 0x00000004130a7825 */ /* 0x001fc800078e000c */
[----:B------:R-:W-:Y:S02]  /*0d10*/  FADD R21, R21, R8 ;  /* 0x0000000815157221 */ /* 0x000fe40000000000 */
[----:B------:R0:W4:Y:S01]  /*0d20*/  LDG.E R8, desc[UR6][R28.64] ;  /* 0x000000061c087981 */ /* 0x000122000c1e1900 */
[----:B------:R-:W-:-:S03]  /*0d30*/  IADD3 R19, PT, PT, R5, 0x3800, RZ ;  /* 0x0000380005137810 */ /* 0x000fc60007ffe0ff */
[----:B------:R1:W5:Y:S01]  /*0d40*/  LDG.E R15, desc[UR6][R10.64] ;  /* 0x000000060a0f7981 */ /* 0x000362000c1e1900 */
[----:B0-----:R-:W-:Y:S01]  /*0d50*/  IADD3 R29, PT, PT, R5, 0x3900, RZ ;  /* 0x00003900051d7810 */ /* 0x001fe20007ffe0ff */
[----:B------:R-:W-:Y:S01]  /*0d60*/  FADD R21, R21, R26 ;  /* 0x0000001a15157221 */ /* 0x000fe20000000000 */
[----:B------:R-:W-:-:S04]  /*0d70*/  IMAD.WIDE.U32 R26, R27, 0x4, R12 ;  /* 0x000000041b1a7825 */ /* 0x000fc800078e000c */
[----:B------:R-:W-:Y:S01]  /*0d80*/  FADD R22, R21, R22 ;  /* 0x0000001615167221 */ /* 0x000fe20000000000 */
[----:B-1----:R-:W-:Y:S01]  /*0d90*/  IMAD.WIDE.U32 R10, R19, 0x4, R12 ;  /* 0x00000004130a7825 */ /* 0x002fe200078e000c */
[----:B------:R-:W-:Y:S01]  /*0da0*/  IADD3 R21, PT, PT, R5, 0x3a00, RZ ;  /* 0x00003a0005157810 */ /* 0x000fe20007ffe0ff */
[----:B------:R0:W5:Y:S02]  /*0db0*/  LDG.E R19, desc[UR6][R26.64] ;  /* 0x000000061a137981 */ /* 0x000164000c1e1900 */
[----:B------:R-:W-:Y:S02]  /*0dc0*/  FADD R23, R22, R23 ;  /* 0x0000001716177221 */ /* 0x000fe40000000000 */
[----:B------:R1:W5:Y:S01]  /*0dd0*/  LDG.E R22, desc[UR6][R10.64] ;  /* 0x000000060a167981 */ /* 0x000362000c1e1900 */
[----:B0-----:R-:W-:Y:S01]  /*0de0*/  IMAD.WIDE.U32 R26, R29, 0x4, R12 ;  /* 0x000000041d1a7825 */ /* 0x001fe200078e000c */
[----:B------:R-:W-:-:S03]  /*0df0*/  IADD3 R29, PT, PT, R5, 0x3d00, RZ ;  /* 0x00003d00051d7810 */ /* 0x000fc60007ffe0ff */
[----:B-1----:R-:W-:Y:S01]  /*0e00*/  IMAD.WIDE.U32 R10, R21, 0x4, R12 ;  /* 0x00000004150a7825 */ /* 0x002fe200078e000c */
[----:B------:R-:W-:-:S03]  /*0e10*/  IADD3 R21, PT, PT, R5, 0x3b00, RZ ;  /* 0x00003b0005157810 */ /* 0x000fc60007ffe0ff */
[----:B------:R-:W-:Y:S02]  /*0e20*/  FADD R24, R23, R6 ;  /* 0x0000000617187221 */ /* 0x000fe40000000000 */
[----:B------:R-:W5:Y:S04]  /*0e30*/  LDG.E R23, desc[UR6][R26.64] ;  /* 0x000000061a177981 */ /* 0x000f68000c1e1900 */
[----:B------:R0:W5:Y:S02]  /*0e40*/  LDG.E R6, desc[UR6][R10.64] ;  /* 0x000000060a067981 */ /* 0x000164000c1e1900 */
[----:B0-----:R-:W-:Y:S01]  /*0e50*/  IMAD.WIDE.U32 R10, R21, 0x4, R12 ;  /* 0x00000004150a7825 */ /* 0x001fe200078e000c */
[----:B------:R-:W-:-:S03]  /*0e60*/  IADD3 R21, PT, PT, R5, 0x3c00, RZ ;  /* 0x00003c0005157810 */ /* 0x000fc60007ffe0ff */
[----:B------:R-:W-:Y:S02]  /*0e70*/  FADD R20, R24, R20 ;  /* 0x0000001418147221 */ /* 0x000fe40000000000 */
[----:B------:R0:W5:Y:S01]  /*0e80*/  LDG.E R24, desc[UR6][R10.64] ;  /* 0x000000060a187981 */ /* 0x000162000c1e1900 */
[----:B------:R-:W-:Y:S01]  /*0e90*/  IADD3 R27, PT, PT, R5, 0x3f00, RZ ;  /* 0x00003f00051b7810 */ /* 0x000fe20007ffe0ff */
[----:B------:R-:W-:Y:S01]  /*0ea0*/  FADD R25, R20, R25 ;  /* 0x0000001914197221 */ /* 0x000fe20000000000 */
[----:B0-----:R-:W-:-:S04]  /*0eb0*/  IMAD.WIDE.U32 R10, R21, 0x4, R12 ;  /* 0x00000004150a7825 */ /* 0x001fc800078e000c */
[--C-:B------:R-:W-:Y:S01]  /*0ec0*/  IMAD.WIDE.U32 R20, R29, 0x4, R12.reuse ;  /* 0x000000041d147825 */ /* 0x100fe200078e000c */
[----:B------:R-:W-:Y:S01]  /*0ed0*/  IADD3 R29, PT, PT, R5, 0x3e00, RZ ;  /* 0x00003e00051d7810 */ /* 0x000fe20007ffe0ff */
[----:B------:R0:W5:Y:S04]  /*0ee0*/  LDG.E R26, desc[UR6][R10.64] ;  /* 0x000000060a1a7981 */ /* 0x000168000c1e1900 */
[----:B------:R-:W5:Y:S01]  /*0ef0*/  LDG.E R20, desc[UR6][R20.64] ;  /* 0x0000000614147981 */ /* 0x000f62000c1e1900 */
[----:B0-----:R-:W-:-:S05]  /*0f00*/  IMAD.WIDE.U32 R10, R29, 0x4, R12 ;  /* 0x000000041d0a7825 */ /* 0x001fca00078e000c */
[----:B------:R0:W5:Y:S01]  /*0f10*/  LDG.E R21, desc[UR6][R10.64] ;  /* 0x000000060a157981 */ /* 0x000162000c1e1900 */
[----:B------:R-:W-:Y:S01]  /*0f20*/  FADD R25, R25, R9 ;  /* 0x0000000919197221 */ /* 0x000fe20000000000 */
[----:B0-----:R-:W-:-:S05]  /*0f30*/  IMAD.WIDE.U32 R10, R27, 0x4, R12 ;  /* 0x000000041b0a7825 */ /* 0x001fca00078e000c */
[----:B------:R0:W5:Y:S01]  /*0f40*/  LDG.E R9, desc[UR6][R10.64] ;  /* 0x000000060a097981 */ /* 0x000162000c1e1900 */
[----:B------:R-:W-:Y:S01]  /*0f50*/  IADD3 R27, PT, PT, R5, 0x4000, RZ ;  /* 0x00004000051b7810 */ /* 0x000fe20007ffe0ff */
[----:B------:R-:W-:Y:S01]  /*0f60*/  FADD R28, R25, R16 ;  /* 0x00000010191c7221 */ /* 0x000fe20000000000 */
[----:B------:R-:W-:-:S03]  /*0f70*/  IADD3 R25, PT, PT, R5, 0x4100, RZ ;  /* 0x0000410005197810 */ /* 0x000fc60007ffe0ff */
        /* <DEDUP_REMOVED lines=22> */
[----:B0-----:R-:W-:-:S03]  /*10e0*/  IADD3 R11, PT, PT, R5, 0x4900, RZ ;  /* 0x00004900050b7810 */ /* 0x001fc60007ffe0ff */
[----:B---3--:R-:W-:Y:S01]  /*10f0*/  FADD R3, R14, R3 ;  /* 0x000000030e037221 */ /* 0x008fe20000000000 */
[----:B------:R-:W-:-:S03]  /*1100*/  IADD3 R27, PT, PT, R5, 0x4b00, RZ ;  /* 0x00004b00051b7810 */ /* 0x000fc60007ffe0ff */
[----:B--2---:R-:W-:Y:S02]  /*1110*/  FADD R3, R3, R4 ;  /* 0x0000000403037221 */ /* 0x004fe40000000000 */
[----:B------:R-:W2:Y:S02]  /*1120*/  LDG.E R4, desc[UR6][R28.64] ;  /* 0x000000061c047981 */ /* 0x000ea4000c1e1900 */
[----:B----4-:R-:W-:-:S04]  /*1130*/  FADD R8, R3, R8 ;  /* 0x0000000803087221 */ /* 0x010fc80000000000 */
[----:B-----5:R-:W-:Y:S01]  /*1140*/  FADD R8, R8, R15 ;  /* 0x0000000f08087221 */ /* 0x020fe20000000000 */
[----:B------:R-:W-:-:S05]  /*1150*/  IADD3 R15, PT, PT, R5, 0x4600, RZ ;  /* 0x00004600050f7810 */ /* 0x000fca0007ffe0ff */
[----:B------:R-:W-:-:S05]  /*1160*/  IMAD.WIDE.U32 R14, R15, 0x4, R12 ;  /* 0x000000040f0e7825 */ /* 0x000fca00078e000c */
[----:B------:R0:W3:Y:S01]  /*1170*/  LDG.E R3, desc[UR6][R14.64] ;  /* 0x000000060e037981 */ /* 0x0000e2000c1e1900 */
[----:B------:R-:W-:-:S04]  /*1180*/  FADD R19, R8, R19 ;  /* 0x0000001308137221 */ /* 0x000fc80000000000 */
[----:B------:R-:W-:Y:S01]  /*1190*/  FADD R22, R19, R22 ;  /* 0x0000001613167221 */ /* 0x000fe20000000000 */
[----:B------:R-:W-:-:S05]  /*11a0*/  IADD3 R19, PT, PT, R5, 0x4800, RZ ;  /* 0x0000480005137810 */ /* 0x000fca0007ffe0ff */
[----:B0-----:R-:W-:Y:S01]  /*11b0*/  IMAD.WIDE.U32 R14, R19, 0x4, R12 ;  /* 0x00000004130e7825 */ /* 0x001fe200078e000c */
[----:B------:R-:W-:-:S03]  /*11c0*/  IADD3 R19, PT, PT, R5, 0x4a00, RZ ;  /* 0x00004a0005137810 */ /* 0x000fc60007ffe0ff */
[----:B------:R-:W-:-:S04]  /*11d0*/  FADD R23, R22, R23 ;  /* 0x0000001716177221 */ /* 0x000fc80000000000 */
[----:B------:R-:W-:Y:S02]  /*11e0*/  FADD R23, R23, R6 ;  /* 0x0000000617177221 */ /* 0x000fe40000000000 */
[----:B------:R0:W4:Y:S01]  /*11f0*/  LDG.E R6, desc[UR6][R14.64] ;  /* 0x000000060e067981 */ /* 0x000122000c1e1900 */
[----:B------:R-:W-:Y:S01]  /*1200*/  IADD3 R29, PT, PT, R5, 0x4c00, RZ ;  /* 0x00004c00051d7810 */ /* 0x000fe20007ffe0ff */
[----:B0-----:R-:W-:-:S04]  /*1210*/  IMAD.WIDE.U32 R14, R11, 0x4, R12 ;  /* 0x000000040b0e7825 */ /* 0x001fc800078e000c */
[----:B------:R-:W-:Y:S01]  /*1220*/  FADD R11, R23, R24 ;  /* 0x00000018170b7221 */ /* 0x000fe20000000000 */
[--C-:B------:R-:W-:Y:S01]  /*1230*/  IMAD.WIDE.U32 R22, R19, 0x4, R12.reuse ;  /* 0x0000000413167825 */ /* 0x100fe200078e000c */
[----:B------:R0:W5:Y:S03]  /*1240*/  LDG.E R8, desc[UR6][R14.64] ;  /* 0x000000060e087981 */ /* 0x000166000c1e1900 */
[----:B0-----:R-:W-:-:S04]  /*1250*/  IMAD.WIDE.U32 R14, R27, 0x4, R12 ;  /* 0x000000041b0e7825 */ /* 0x001fc800078e000c */
[----:B------:R-:W-:Y:S02]  /*1260*/  FADD R19, R11, R26 ;  /* 0x0000001a0b137221 */ /* 0x000fe40000000000 */
[----:B------:R0:W5:Y:S01]  /*1270*/  LDG.E R11, desc[UR6][R22.64] ;  /* 0x00000006160b7981 */ /* 0x000162000c1e1900 */
[----:B------:R-:W-:Y:S01]  /*1280*/  IADD3 R27, PT, PT, R5, 0x4d00, RZ ;  /* 0x00004d00051b7810 */ /* 0x000fe20007ffe0ff */
[----:B------:R-:W-:Y:S02]  /*1290*/  FADD R20, R19, R20 ;  /* 0x0000001413147221 */ /* 0x000fe40000000000 */
[----:B------:R1:W5:Y:S01]  /*12a0*/  LDG.E R19, desc[UR6][R14.64] ;  /* 0x000000060e137981 */ /* 0x000362000c1e1900 */
[----:B0-----:R-:W-:-:S04]  /*12b0*/  IMAD.WIDE.U32 R22, R29, 0x4, R12 ;  /* 0x000000041d167825 */ /* 0x001fc800078e000c */
[----:B------:R-:W-:Y:S01]  /*12c0*/  FADD R20, R20, R21 ;  /* 0x0000001514147221 */ /* 0x000fe20000000000 */
[----:B------:R-:W-:Y:S01]  /*12d0*/  IADD3 R21, PT, PT, R5, 0x4e00, RZ ;  /* 0x00004e0005157810 */ /* 0x000fe20007ffe0ff */
[----:B-1----:R-:W-:Y:S01]  /*12e0*/  IMAD.WIDE.U32 R14, R27, 0x4, R12 ;  /* 0x000000041b0e7825 */ /* 0x002fe200078e000c */
[----:B------:R-:W5:Y:S01]  /*12f0*/  LDG.E R22, desc[UR6][R22.64] ;  /* 0x0000000616167981 */ /* 0x000f62000c1e1900 */
[----:B------:R-:W-:-:S03]  /*1300*/  IADD3 R27, PT, PT, R5, 0x4f00, RZ ;  /* 0x00004f00051b7810 */ /* 0x000fc60007ffe0ff */
[----:B------:R0:W5:Y:S01]  /*1310*/  LDG.E R23, desc[UR6][R14.64] ;  /* 0x000000060e177981 */ /* 0x000162000c1e1900 */
[----:B------:R-:W-:Y:S01]  /*1320*/  FADD R29, R20, R9 ;  /* 0x00000009141d7221 */ /* 0x000fe20000000000 */
[----:B------:R-:W-:-:S05]  /*1330*/  IMAD.WIDE.U32 R20, R21, 0x4, R12 ;  /* 0x0000000415147825 */ /* 0x000fca00078e000c */
[----:B------:R-:W5:Y:S01]  /*1340*/  LDG.E R9, desc[UR6][R20.64] ;  /* 0x0000000614097981 */ /* 0x000f62000c1e1900 */
[----:B0-----:R-:W-:Y:S01]  /*1350*/  IMAD.WIDE.U32 R14, R27, 0x4, R12 ;  /* 0x000000041b0e7825 */ /* 0x001fe200078e000c */
[----:B------:R-:W-:-:S04]  /*1360*/  IADD3 R27, PT, PT, R5, 0x5000, RZ ;  /* 0x00005000051b7810 */ /* 0x000fc80007ffe0ff */
[----:B------:R0:W5:Y:S01]  /*1370*/  LDG.E R24, desc[UR6][R14.64] ;  /* 0x000000060e187981 */ /* 0x000162000c1e1900 */
[----:B------:R-:W-:Y:S01]  /*1380*/  FADD R26, R29, R16 ;  /* 0x000000101d1a7221 */ /* 0x000fe20000000000 */
[----:B------:R-:W-:Y:S01]  /*1390*/  IADD3 R29, PT, PT, R5, 0x5200, RZ ;  /* 0x00005200051d7810 */ /* 0x000fe20007ffe0ff */
[----:B0-----:R-:W-:Y:S01]  /*13a0*/  IMAD.WIDE.U32 R14, R27, 0x4, R12 ;  /* 0x000000041b0e7825 */ /* 0x001fe200078e000c */
[----:B------:R-:W-:-:S04]  /*13b0*/  IADD3 R27, PT, PT, R5, 0x5100, RZ ;  /* 0x00005100051b7810 */ /* 0x000fc80007ffe0ff */
[----:B------:R0:W5:Y:S01]  /*13c0*/  LDG.E R16, desc[UR6][R14.64] ;  /* 0x000000060e107981 */ /* 0x000162000c1e1900 */
[----:B------:R-:W-:-:S04]  /*13d0*/  IMAD.WIDE.U32 R20, R29, 0x4, R12 ;  /* 0x000000041d147825 */ /* 0x000fc800078e000c */
[----:B------:R-:W-:Y:S02]  /*13e0*/  FADD R25, R26, R25 ;  /* 0x000000191a197221 */ /* 0x000fe40000000000 */
[----:B------:R-:W5:Y:S01]  /*13f0*/  LDG.E R20, desc[UR6][R20.64] ;  /* 0x0000000614147981 */ /* 0x000f62000c1e1900 */
[----:B0-----:R-:W-:Y:S01]  /*1400*/  IMAD.WIDE.U32 R14, R27, 0x4, R12 ;  /* 0x000000041b0e7825 */ /* 0x001fe200078e000c */
[----:B------:R-:W-:-:S04]  /*1410*/  IADD3 R27, PT, PT, R5, 0x5300, RZ ;  /* 0x00005300051b7810 */ /* 0x000fc80007ffe0ff */
[----:B------:R0:W5:Y:S02]  /*1420*/  LDG.E R26, desc[UR6][R14.64] ;  /* 0x000000060e1a7981 */ /* 0x000164000c1e1900 */
[----:B0-----:R-:W-:Y:S01]  /*1430*/  IMAD.WIDE.U32 R14, R27, 0x4, R12 ;  /* 0x000000041b0e7825 */ /* 0x001fe200078e000c */
[----:B------:R-:W-:-:S04]  /*1440*/  IADD3 R27, PT, PT, R5, 0x5400, RZ ;  /* 0x00005400051b7810 */ /* 0x000fc80007ffe0ff */
[----:B------:R0:W5:Y:S01]  /*1450*/  LDG.E R21, desc[UR6][R14.64] ;  /* 0x000000060e157981 */ /* 0x000162000c1e1900 */
[----:B------:R-:W-:Y:S01]  /*1460*/  FADD R25, R25, R17 ;  /* 0x0000001119197221 */ /* 0x000fe20000000000 */
[----:B0-----:R-:W-:Y:S01]  /*1470*/  IMAD.WIDE.U32 R14, R27, 0x4, R12 ;  /* 0x000000041b0e7825 */ /* 0x001fe200078e000c */
[----:B------:R-:W-:-:S03]  /*1480*/  IADD3 R27, PT, PT, R5, 0x5500, RZ ;  /* 0x00005500051b7810 */ /* 0x000fc60007ffe0ff */
[----:B------:R-:W-:Y:S01]  /*1490*/  FADD R28, R25, R18 ;  /* 0x00000012191c7221 */ /* 0x000fe20000000000 */
[----:B------:R0:W5:Y:S01]  /*14a0*/  LDG.E R17, desc[UR6][R14.64] ;  /* 0x000000060e117981 */ /* 0x000162000c1e1900 */
[----:B------:R-:W-:Y:S01]  /*14b0*/  IADD3 R25, PT, PT, R5, 0x5600, RZ ;  /* 0x0000560005197810 */ /* 0x000fe20007ffe0ff */
[----:B0-----:R-:W-:-:S05]  /*14c0*/  IMAD.WIDE.U32 R14, R27, 0x4, R12 ;  /* 0x000000041b0e7825 */ /* 0x001fca00078e000c */
[----:B------:R0:W5:Y:S01]  /*14d0*/  LDG.E R18, desc[UR6][R14.64] ;  /* 0x000000060e127981 */ /* 0x000162000c1e1900 */
[----:B------:R-:W-:Y:S01]  /*14e0*/  IADD3 R27, PT, PT, R5, 0x5700, RZ ;  /* 0x00005700051b7810 */ /* 0x000fe20007ffe0ff */
[----:B0-----:R-:W-:-:S05]  /*14f0*/  IMAD.WIDE.U32 R14, R25, 0x4, R12 ;  /* 0x00000004190e7825 */ /* 0x001fca00078e000c */
        /* <DEDUP_REMOVED lines=8> */
[C---:B------:R-:W-:Y:S02]  /*1580*/  IADD3 R29, PT, PT, R5.reuse, 0x5a00, RZ ;  /* 0x00005a00051d7810 */ /* 0x040fe40007ffe0ff */
[----:B------:R-:W-:-:S03]  /*1590*/  IADD3 R27, PT, PT, R5, 0x5b00, RZ ;  /* 0x00005b00051b7810 */ /* 0x000fc60007ffe0ff */
[----:B------:R-:W-:Y:S01]  /*15a0*/  IMAD.WIDE.U32 R28, R29, 0x4, R12 ;  /* 0x000000041d1c7825 */ /* 0x000fe200078e000c */
[----:B0-----:R-:W-:-:S03]  /*15b0*/  IADD3 R15, PT, PT, R5, 0x5c00, RZ ;  /* 0x00005c00050f7810 */ /* 0x001fc60007ffe0ff */
[----:B---3--:R-:W-:-:S04]  /*15c0*/  FADD R3, R10, R3 ;  /* 0x000000030a037221 */ /* 0x008fc80000000000 */
[----:B--2---:R-:W-:-:S04]  /*15d0*/  FADD R3, R3, R4 ;  /* 0x0000000403037221 */ /* 0x004fc80000000000 */
[----:B----4-:R-:W-:Y:S02]  /*15e0*/  FADD R3, R3, R6 ;  /* 0x0000000603037221 */ /* 0x010fe40000000000 */
[----:B------:R-:W2:Y:S02]  /*15f0*/  LDG.E R6, desc[UR6][R28.64] ;  /* 0x000000061c067981 */ /* 0x000ea4000c1e1900 */
[----:B-----5:R-:W-:Y:S01]  /*1600*/  FADD R8, R3, R8 ;  /* 0x0000000803087221 */ /* 0x020fe20000000000 */
[----:B------:R-:W-:-:S03]  /*1610*/  IADD3 R3, PT, PT, R5, 0x5900, RZ ;  /* 0x0000590005037810 */ /* 0x000fc60007ffe0ff */
[----:B------:R-:W-:Y:S02]  /*1620*/  FADD R8, R8, R11 ;  /* 0x0000000b08087221 */ /* 0x000fe40000000000 */
[----:B------:R-:W-:-:S04]  /*1630*/  IMAD.WIDE.U32 R10, R3, 0x4, R12 ;  /* 0x00000004030a7825 */ /* 0x000fc800078e000c */
[----:B------:R-:W-:Y:S01]  /*1640*/  FADD R19, R8, R19 ;  /* 0x0000001308137221 */ /* 0x000fe20000000000 */
[----:B------:R0:W3:Y:S03]  /*1650*/  LDG.E R3, desc[UR6][R10.64] ;  /* 0x000000060a037981 */ /* 0x0000e6000c1e1900 */
[----:B------:R-:W-:Y:S01]  /*1660*/  FADD R22, R19, R22 ;  /* 0x0000001613167221 */ /* 0x000fe20000000000 */
[----:B0-----:R-:W-:Y:S01]  /*1670*/  IMAD.WIDE.U32 R10, R27, 0x4, R12 ;  /* 0x000000041b0a7825 */ /* 0x001fe200078e000c */
[----:B------:R-:W-:-:S04]  /*1680*/  IADD3 R19, PT, PT, R5, 0x5d00, RZ ;  /* 0x00005d0005137810 */ /* 0x000fc80007ffe0ff */
[----:B------:R0:W4:Y:S01]  /*1690*/  LDG.E R4, desc[UR6][R10.64] ;  /* 0x000000060a047981 */ /* 0x000122000c1e1900 */
[----:B------:R-:W-:Y:S01]  /*16a0*/  FADD R8, R22, R23 ;  /* 0x0000001716087221 */ /* 0x000fe20000000000 */
[----:B------:R-:W-:-:S04]  /*16b0*/  IMAD.WIDE.U32 R22, R15, 0x4, R12 ;  /* 0x000000040f167825 */ /* 0x000fc800078e000c */
[----:B0-----:R-:W-:-:S04]  /*16c0*/  IMAD.WIDE.U32 R10, R19, 0x4, R12 ;  /* 0x00000004130a7825 */ /* 0x001fc800078e000c */
[----:B------:R-:W-:Y:S01]  /*16d0*/  FADD R9, R8, R9 ;  /* 0x0000000908097221 */ /* 0x000fe20000000000 */
[----:B------:R-:W-:Y:S01]  /*16e0*/  IADD3 R19, PT, PT, R5, 0x5e00, RZ ;  /* 0x00005e0005137810 */ /* 0x000fe20007ffe0ff */
[----:B------:R-:W5:Y:S02]  /*16f0*/  LDG.E R8, desc[UR6][R22.64] ;  /* 0x0000000616087981 */ /* 0x000f64000c1e1900 */
[----:B------:R-:W-:Y:S02]  /*1700*/  FADD R15, R9, R24 ;  /* 0x00000018090f7221 */ /* 0x000fe40000000000 */
[----:B------:R0:W5:Y:S01]  /*1710*/  LDG.E R9, desc[UR6][R10.64] ;  /* 0x000000060a097981 */ /* 0x000162000c1e1900 */
[----:B------:R-:W-:Y:S01]  /*1720*/  IADD3 R27, PT, PT, R5, 0x6000, RZ ;  /* 0x00006000051b7810 */ /* 0x000fe20007ffe0ff */
[----:B0-----:R-:W-:Y:S01]  /*1730*/  IMAD.WIDE.U32 R10, R19, 0x4, R12 ;  /* 0x00000004130a7825 */ /* 0x001fe200078e000c */
[----:B------:R-:W-:-:S03]  /*1740*/  IADD3 R19, PT, PT, R5, 0x5f00, RZ ;  /* 0x00005f0005137810 */ /* 0x000fc60007ffe0ff */
[----:B------:R-:W-:Y:S02]  /*1750*/  FADD R15, R15, R16 ;  /* 0x000000100f0f7221 */ /* 0x000fe40000000000 */
[--C-:B------:R-:W-:Y:S01]  /*1760*/  IMAD.WIDE.U32 R28, R19, 0x4, R12.reuse ;  /* 0x00000004131c7825 */ /* 0x100fe200078e000c */
[----:B------:R-:W5:Y:S03]  /*1770*/  LDG.E R10, desc[UR6][R10.64] ;  /* 0x000000060a0a7981 */ /* 0x000f66000c1e1900 */
[----:B------:R-:W-:Y:S01]  /*1780*/  IMAD.WIDE.U32 R22, R27, 0x4, R12 ;  /* 0x000000041b167825 */ /* 0x000fe200078e000c */
[C---:B------:R-:W-:Y:S02]  /*1790*/  IADD3 R27, PT, PT, R5.reuse, 0x6100, RZ ;  /* 0x00006100051b7810 */ /* 0x040fe40007ffe0ff */
[----:B------:R-:W-:Y:S01]  /*17a0*/  IADD3 R19, PT, PT, R5, 0x6200, RZ ;  /* 0x0000620005137810 */ /* 0x000fe20007ffe0ff */
[----:B------:R-:W5:Y:S01]  /*17b0*/  LDG.E R11, desc[UR6][R28.64] ;  /* 0x000000061c0b7981 */ /* 0x000f62000c1e1900 */
[----:B------:R-:W-:-:S04]  /*17c0*/  FADD R15, R15, R26 ;  /* 0x0000001a0f0f7221 */ /* 0x000fc80000000000 */
[----:B------:R-:W-:Y:S02]  /*17d0*/  FADD R20, R15, R20 ;  /* 0x000000140f147221 */ /* 0x000fe40000000000 */
[----:B------:R0:W5:Y:S01]  /*17e0*/  LDG.E R15, desc[UR6][R22.64] ;  /* 0x00000006160f7981 */ /* 0x000162000c1e1900 */
[----:B------:R-:W-:Y:S01]  /*17f0*/  IMAD.WIDE.U32 R26, R27, 0x4, R12 ;  /* 0x000000041b1a7825 */ /* 0x000fe200078e000c */
[----:B------:R-:W-:-:S03]  /*1800*/  IADD3 R16, PT, PT, R5, 0x6300, RZ ;  /* 0x0000630005107810 */ /* 0x000fc60007ffe0ff */
[----:B0-----:R-:W-:-:S04]  /*1810*/  IMAD.WIDE.U32 R22, R19, 0x4, R12 ;  /* 0x0000000413167825 */ /* 0x001fc800078e000c */
[----:B------:R-:W-:Y:S01]  /*1820*/  FADD R24, R20, R21 ;  /* 0x0000001514187221 */ /* 0x000fe20000000000 */
[----:B------:R-:W-:Y:S01]  /*1830*/  IADD3 R19, PT, PT, R5, 0x6400, RZ ;  /* 0x0000640005137810 */ /* 0x000fe20007ffe0ff */
[----:B------:R-:W5:Y:S04]  /*1840*/  LDG.E R21, desc[UR6][R26.64] ;  /* 0x000000061a157981 */ /* 0x000f68000c1e1900 */
[----:B------:R0:W5:Y:S01]  /*1850*/  LDG.E R20, desc[UR6][R22.64] ;  /* 0x0000000616147981 */ /* 0x000162000c1e1900 */
[----:B------:R-:W-:Y:S01]  /*1860*/  FADD R24, R24, R17 ;  /* 0x0000001118187221 */ /* 0x000fe20000000000 */
[----:B0-----:R-:W-:-:S04]  /*1870*/  IMAD.WIDE.U32 R22, R16, 0x4, R12 ;  /* 0x0000000410167825 */ /* 0x001fc800078e000c */
[----:B------:R-:W-:Y:S01]  /*1880*/  IMAD.WIDE.U32 R16, R19, 0x4, R12 ;  /* 0x0000000413107825 */ /* 0x000fe200078e000c */
[C---:B------:R-:W-:Y:S01]  /*1890*/  IADD3 R19, PT, PT, R5.reuse, 0x6500, RZ ;  /* 0x0000650005137810 */ /* 0x040fe20007ffe0ff */
[----:B------:R-:W5:Y:S01]  /*18a0*/  LDG.E R23, desc[UR6][R22.64] ;  /* 0x0000000616177981 */ /* 0x000f62000c1e1900 */
[----:B------:R-:W-:Y:S01]  /*18b0*/  IADD3 R27, PT, PT, R5, 0x6700, RZ ;  /* 0x00006700051b7810 */ /* 0x000fe20007ffe0ff */
[----:B------:R-:W-:Y:S02]  /*18c0*/  FADD R18, R24, R18 ;  /* 0x0000001218127221 */ /* 0x000fe40000000000 */
[----:B------:R0:W5:Y:S02]  /*18d0*/  LDG.E R22, desc[UR6][R16.64] ;  /* 0x0000000610167981 */ /* 0x000164000c1e1900 */
[----:B0-----:R-:W-:Y:S01]  /*18e0*/  IMAD.WIDE.U32 R16, R19, 0x4, R12 ;  /* 0x0000000413107825 */ /* 0x001fe200078e000c */
[----:B------:R-:W-:-:S03]  /*18f0*/  IADD3 R19, PT, PT, R5, 0x6600, RZ ;  /* 0x0000660005137810 */ /* 0x000fc60007ffe0ff */
[----:B------:R-:W-:Y:S01]  /*1900*/  FADD R25, R18, R25 ;  /* 0x0000001912197221 */ /* 0x000fe20000000000 */
[----:B------:R0:W5:Y:S02]  /*1910*/  LDG.E R24, desc[UR6][R16.64] ;  /* 0x0000000610187981 */ /* 0x000164000c1e1900 */
[----:B0-----:R-:W-:-:S04]  /*1920*/  IMAD.WIDE.U32 R16, R19, 0x4, R12 ;  /* 0x0000000413107825 */ /* 0x001fc800078e000c */
[--C-:B------:R-:W-:Y:S01]  /*1930*/  IMAD.WIDE.U32 R18, R27, 0x4, R12.reuse ;  /* 0x000000041b127825 */ /* 0x100fe200078e000c */
[----:B------:R-:W-:Y:S01]  /*1940*/  IADD3 R27, PT, PT, R5, 0x6800, RZ ;  /* 0x00006800051b7810 */ /* 0x000fe20007ffe0ff */
[----:B------:R0:W5:Y:S04]  /*1950*/  LDG.E R26, desc[UR6][R16.64] ;  /* 0x00000006101a7981 */ /* 0x000168000c1e1900 */
[----:B------:R-:W5:Y:S01]  /*1960*/  LDG.E R18, desc[UR6][R18.64] ;  /* 0x0000000612127981 */ /* 0x000f62000c1e1900 */
[----:B0-----:R-:W-:Y:S01]  /*1970*/  IMAD.WIDE.U32 R16, R27, 0x4, R12 ;  /* 0x000000041b107825 */ /* 0x001fe200078e000c */
[----:B------:R-:W-:-:S03]  /*1980*/  IADD3 R27, PT, PT, R5, 0x6900, RZ ;  /* 0x00006900051b7810 */ /* 0x000fc60007ffe0ff */
[----:B------:R-:W-:Y:S01]  /*1990*/  FADD R25, R25, R7 ;  /* 0x0000000719197221 */ /* 0x000fe20000000000 */
[----:B------:R0:W5:Y:S03]  /*19a0*/  LDG.E R19, desc[UR6][R16.64] ;  /* 0x0000000610137981 */ /* 0x000166000c1e1900 */
[----:B------:R-:W-:Y:S01]  /*19b0*/  FADD R28, R25, R14 ;  /* 0x0000000e191c7221 */ /* 0x000fe20000000000 */
[----:B------:R-:W-:Y:S01]  /*19c0*/  IADD3 R25, PT, PT, R5, 0x6b00, RZ ;  /* 0x00006b0005197810 */ /* 0x000fe20007ffe0ff */
[----:B0-----:R-:W-:Y:S01]  /*19d0*/  IMAD.WIDE.U32 R16, R27, 0x4, R12 ;  /* 0x000000041b107825 */ /* 0x001fe200078e000c */
[----:B------:R-:W-:-:S04]  /*19e0*/  IADD3 R27, PT, PT, R5, 0x6a00, RZ ;  /* 0x00006a00051b7810 */ /* 0x000fc80007ffe0ff */
[----:B------:R0:W5:Y:S02]  /*19f0*/  LDG.E R7, desc[UR6][R16.64] ;  /* 0x0000000610077981 */ /* 0x000164000c1e1900 */
[----:B0-----:R-:W-:-:S05]  /*1a00*/  IMAD.WIDE.U32 R16, R27, 0x4, R12 ;  /* 0x000000041b107825 */ /* 0x001fca00078e000c */
[----:B------:R0:W5:Y:S02]  /*1a10*/  LDG.E R14, desc[UR6][R16.64] ;  /* 0x00000006100e7981 */ /* 0x000164000c1e1900 */
[----:B0-----:R-:W-:-:S06]  /*1a20*/  IMAD.WIDE.U32 R16, R25, 0x4, R12 ;  /* 0x0000000419107825 */ /* 0x001fcc00078e000c */
[----:B------:R0:W5:Y:S02]  /*1a30*/  LDG.E R16, desc[UR6][R16.64] ;  /* 0x0000000610107981 */ /* 0x000164000c1e1900 */
[C---:B0-----:R-:W-:Y:S02]  /*1a40*/  IADD3 R17, PT, PT, R5.reuse, 0x6d00, RZ ;  /* 0x00006d0005117810 */ /* 0x041fe40007ffe0ff */
[C---:B------:R-:W-:Y:S02]  /*1a50*/  IADD3 R25, PT, PT, R5.reuse, 0x7200, RZ ;  /* 0x0000720005197810 */ /* 0x040fe40007ffe0ff */
[----:B------:R-:W-:Y:S01]  /*1a60*/  IADD3 R27, PT, PT, R5, 0x7400, RZ ;  /* 0x00007400051b7810 */ /* 0x000fe20007ffe0ff */
[----:B---3--:R-:W-:-:S04]  /*1a70*/  FADD R3, R28, R3 ;  /* 0x000000031c037221 */ /* 0x008fc80000000000 */
[----:B--2---:R-:W-:-:S04]  /*1a80*/  FADD R3, R3, R6 ;  /* 0x0000000603037221 */ /* 0x004fc80000000000 */
[----:B----4-:R-:W-:-:S04]  /*1a90*/  FADD R3, R3, R4 ;  /* 0x0000000403037221 */ /* 0x010fc80000000000 */
[----:B-----5:R-:W-:Y:S01]  /*1aa0*/  FADD R8, R3, R8 ;  /* 0x0000000803087221 */ /* 0x020fe20000000000 */
[----:B------:R-:W-:-:S03]  /*1ab0*/  IADD3 R3, PT, PT, R5, 0x7f00, RZ ;  /* 0x00007f0005037810 */ /* 0x000fc60007ffe0ff */
[----:B------:R-:W-:-:S04]  /*1ac0*/  FADD R9, R8, R9 ;  /* 0x0000000908097221 */ /* 0x000fc80000000000 */
[----:B------:R-:W-:Y:S01]  /*1ad0*/  FADD R10, R9, R10 ;  /* 0x0000000a090a7221 */ /* 0x000fe20000000000 */
[----:B------:R-:W-:-:S05]  /*1ae0*/  IADD3 R9, PT, PT, R5, 0x6c00, RZ ;  /* 0x00006c0005097810 */ /* 0x000fca0007ffe0ff */
[----:B------:R-:W-:-:S04]  /*1af0*/  IMAD.WIDE.U32 R8, R9, 0x4, R12 ;  /* 0x0000000409087825 */ /* 0x000fc800078e000c */
[----:B------:R-:W-:Y:S01]  /*1b00*/  FADD R4, R10, R11 ;  /* 0x0000000b0a047221 */ /* 0x000fe20000000000 */
[----:B------:R-:W-:-:S05]  /*1b10*/  IMAD.WIDE.U32 R10, R3, 0x4, R12 ;  /* 0x00000004030a7825 */ /* 0x000fca00078e000c */
[----:B------:R0:W2:Y:S01]  /*1b20*/  LDG.E R3, desc[UR6][R10.64] ;  /* 0x000000060a037981 */ /* 0x0000a2000c1e1900 */
[----:B------:R-:W-:Y:S01]  /*1b30*/  FADD R6, R4, R15 ;  /* 0x0000000f04067221 */ /* 0x000fe20000000000 */
[----:B------:R-:W-:Y:S02]  /*1b40*/  IADD3 R15, PT, PT, R5, 0x6e00, RZ ;  /* 0x00006e00050f7810 */ /* 0x000fe40007ffe0ff */
[----:B------:R1:W3:Y:S01]  /*1b50*/  LDG.E R4, desc[UR6][R8.64] ;  /* 0x0000000608047981 */ /* 0x0002e2000c1e1900 */
[----:B0-----:R-:W-:-:S04]  /*1b60*/  IMAD.WIDE.U32 R10, R17, 0x4, R12 ;  /* 0x00000004110a7825 */ /* 0x001fc800078e000c */
[----:B-1----:R-:W-:Y:S01]  /*1b70*/  IMAD.WIDE.U32 R8, R15, 0x4, R12 ;  /* 0x000000040f087825 */ /* 0x002fe200078e000c */
[----:B------:R-:W-:-:S03]  /*1b80*/  IADD3 R15, PT, PT, R5, 0x6f00, RZ ;  /* 0x00006f00050f7810 */ /* 0x000fc60007ffe0ff */
[----:B------:R-:W-:Y:S01]  /*1b90*/  FADD R21, R6, R21 ;  /* 0x0000001506157221 */ /* 0x000fe20000000000 */
[----:B------:R-:W-:Y:S01]  /*1ba0*/  IADD3 R17, PT, PT, R5, 0x7000, RZ ;  /* 0x0000700005117810 */ /* 0x000fe20007ffe0ff */
[----:B------:R0:W4:Y:S02]  /*1bb0*/  LDG.E R6, desc[UR6][R10.64] ;  /* 0x000000060a067981 */ /* 0x000124000c1e1900 */
[----:B------:R-:W-:Y:S02]  /*1bc0*/  FADD R28, R21, R20 ;  /* 0x00000014151c7221 */ /* 0x000fe40000000000 */
[----:B------:R-:W5:Y:S01]  /*1bd0*/  LDG.E R8, desc[UR6][R8.64] ;  /* 0x0000000608087981 */ /* 0x000f62000c1e1900 */
[----:B------:R-:W-:Y:S01]  /*1be0*/  IMAD.WIDE.U32 R20, R17, 0x4, R12 ;  /* 0x0000000411147825 */ /* 0x000fe200078e000c */
[----:B------:R-:W-:-:S03]  /*1bf0*/  IADD3 R17, PT, PT, R5, 0x7100, RZ ;  /* 0x0000710005117810 */ /* 0x000fc60007ffe0ff */
[----:B0-----:R-:W-:Y:S01]  /*1c00*/  IMAD.WIDE.U32 R10, R15, 0x4, R12 ;  /* 0x000000040f0a7825 */ /* 0x001fe200078e000c */
[----:B------:R0:W2:Y:S03]  /*1c10*/  LDG.E R9, desc[UR6][R20.64] ;  /* 0x0000000614097981 */ /* 0x0000a6000c1e1900 */
[----:B------:R-:W-:Y:S02]  /*1c20*/  FADD R23, R28, R23 ;  /* 0x000000171c177221 */ /* 0x000fe40000000000 */
[----:B------:R-:W2:Y:S01]  /*1c30*/  LDG.E R10, desc[UR6][R10.64] ;  /* 0x000000060a0a7981 */ /* 0x000ea2000c1e1900 */
[----:B0-----:R-:W-:-:S04]  /*1c40*/  IMAD.WIDE.U32 R20, R25, 0x4, R12 ;  /* 0x0000000419147825 */ /* 0x001fc800078e000c */
[----:B------:R-:W-:Y:S01]  /*1c50*/  FADD R15, R23, R22 ;  /* 0x00000016170f7221 */ /* 0x000fe20000000000 */
[----:B------:R-:W-:Y:S01]  /*1c60*/  IMAD.WIDE.U32 R22, R17, 0x4, R12 ;  /* 0x0000000411167825 */ /* 0x000fe200078e000c */
[----:B------:R-:W-:Y:S01]  /*1c70*/  IADD3 R25, PT, PT, R5, 0x7300, RZ ;  /* 0x0000730005197810 */ /* 0x000fe20007ffe0ff */
[----:B------:R0:W2:Y:S02]  /*1c80*/  LDG.E R11, desc[UR6][R20.64] ;  /* 0x00000006140b7981 */ /* 0x0000a4000c1e1900 */
[----:B------:R-:W-:Y:S02]  /*1c90*/  FADD R17, R15, R24 ;  /* 0x000000180f117221 */ /* 0x000fe40000000000 */
[----:B------:R1:W2:Y:S01]  /*1ca0*/  LDG.E R15, desc[UR6][R22.64] ;  /* 0x00000006160f7981 */ /* 0x0002a2000c1e1900 */
[----:B0-----:R-:W-:Y:S01]  /*1cb0*/  IMAD.WIDE.U32 R20, R25, 0x4, R12 ;  /* 0x0000000419147825 */ /* 0x001fe200078e000c */
[----:B------:R-:W-:-:S05]  /*1cc0*/  IADD3 R25, PT, PT, R5, 0x7600, RZ ;  /* 0x0000760005197810 */ /* 0x000fca0007ffe0ff */
[----:B------:R-:W2:Y:S01]  /*1cd0*/  LDG.E R20, desc[UR6][R20.64] ;  /* 0x0000000614147981 */ /* 0x000ea2000c1e1900 */
[----:B-1----:R-:W-:Y:S01]  /*1ce0*/  IMAD.WIDE.U32 R22, R27, 0x4, R12 ;  /* 0x000000041b167825 */ /* 0x002fe200078e000c */
[----:B------:R-:W-:-:S03]  /*1cf0*/  IADD3 R27, PT, PT, R5, 0x7500, RZ ;  /* 0x00007500051b7810 */ /* 0x000fc60007ffe0ff */
[----:B------:R-:W-:Y:S01]  /*1d00*/  FADD R17, R17, R26 ;  /* 0x0000001a11117221 */ /* 0x000fe20000000000 */
[----:B------:R0:W2:Y:S03]  /*1d10*/  LDG.E R21, desc[UR6][R22.64] ;  /* 0x0000000616157981 */ /* 0x0000a6000c1e1900 */
[----:B------:R-:W-:Y:S01]  /*1d20*/  FADD R18, R17, R18 ;  /* 0x0000001211127221 */ /* 0x000fe20000000000 */
[----:B------:R-:W-:-:S04]  /*1d30*/  IMAD.WIDE.U32 R24, R25, 0x4, R12 ;  /* 0x0000000419187825 */ /* 0x000fc800078e000c */
[----:B0-----:R-:W-:Y:S01]  /*1d40*/  IMAD.WIDE.U32 R22, R27, 0x4, R12 ;  /* 0x000000041b167825 */ /* 0x001fe200078e000c */
[----:B------:R-:W-:-:S03]  /*1d50*/  IADD3 R27, PT, PT, R5, 0x7700, RZ ;  /* 0x00007700051b7810 */ /* 0x000fc60007ffe0ff */
[----:B------:R-:W-:Y:S01]  /*1d60*/  FADD R18, R18, R19 ;  /* 0x0000001312127221 */ /* 0x000fe20000000000 */
[C---:B------:R-:W-:Y:S01]  /*1d70*/  IADD3 R19, PT, PT, R5.reuse, 0x7800, RZ ;  /* 0x0000780005137810 */ /* 0x040fe20007ffe0ff */
[----:B------:R-:W2:Y:S01]  /*1d80*/  LDG.E R23, desc[UR6][R22.64] ;  /* 0x0000000616177981 */ /* 0x000ea2000c1e1900 */
[----:B------:R-:W-:-:S03]  /*1d90*/  IADD3 R29, PT, PT, R5, 0x7b00, RZ ;  /* 0x00007b00051d7810 */ /* 0x000fc60007ffe0ff */
[----:B------:R0:W2:Y:S01]  /*1da0*/  LDG.E R22, desc[UR6][R24.64] ;  /* 0x0000000618167981 */ /* 0x0000a2000c1e1900 */
[----:B------:R-:W-:Y:S01]  /*1db0*/  FADD R17, R18, R7 ;  /* 0x0000000712117221 */ /* 0x000fe20000000000 */
[----:B------:R-:W-:-:S05]  /*1dc0*/  IMAD.WIDE.U32 R18, R19, 0x4, R12 ;  /* 0x0000000413127825 */ /* 0x000fca00078e000c */
[----:B------:R1:W2:Y:S01]  /*1dd0*/  LDG.E R7, desc[UR6][R18.64] ;  /* 0x0000000612077981 */ /* 0x0002a2000c1e1900 */
[----:B0-----:R-:W-:Y:S01]  /*1de0*/  IMAD.WIDE.U32 R24, R27, 0x4, R12 ;  /* 0x000000041b187825 */ /* 0x001fe200078e000c */
[----:B------:R-:W-:-:S05]  /*1df0*/  IADD3 R27, PT, PT, R5, 0x7900, RZ ;  /* 0x00007900051b7810 */ /* 0x000fca0007ffe0ff */
[----:B------:R0:W2:Y:S01]  /*1e00*/  LDG.E R24, desc[UR6][R24.64] ;  /* 0x0000000618187981 */ /* 0x0000a2000c1e1900 */
[----:B-1----:R-:W-:-:S04]  /*1e10*/  IMAD.WIDE.U32 R18, R27, 0x4, R12 ;  /* 0x000000041b127825 */ /* 0x002fc800078e000c */
[----:B------:R-:W-:Y:S01]  /*1e20*/  FADD R17, R17, R14 ;  /* 0x0000000e11117221 */ /* 0x000fe20000000000 */
[----:B------:R-:W-:Y:S01]  /*1e30*/  IADD3 R27, PT, PT, R5, 0x7a00, RZ ;  /* 0x00007a00051b7810 */ /* 0x000fe20007ffe0ff */
[----:B------:R1:W2:Y:S02]  /*1e40*/  LDG.E R14, desc[UR6][R18.64] ;  /* 0x00000006120e7981 */ /* 0x0002a4000c1e1900 */
[----:B0-----:R-:W-:Y:S02]  /*1e50*/  FADD R25, R17, R16 ;  /* 0x0000001011197221 */ /* 0x001fe40000000000 */
[----:B------:R-:W-:-:S04]  /*1e60*/  IMAD.WIDE.U32 R16, R27, 0x4, R12 ;  /* 0x000000041b107825 */ /* 0x000fc800078e000c */
[--C-:B-1----:R-:W-:Y:S01]  /*1e70*/  IMAD.WIDE.U32 R18, R29, 0x4, R12.reuse ;  /* 0x000000041d127825 */ /* 0x102fe200078e000c */
[----:B------:R-:W-:Y:S01]  /*1e80*/  IADD3 R29, PT, PT, R5, 0x7c00, RZ ;  /* 0x00007c00051d7810 */ /* 0x000fe20007ffe0ff */
[----:B------:R0:W2:Y:S04]  /*1e90*/  LDG.E R26, desc[UR6][R16.64] ;  /* 0x00000006101a7981 */ /* 0x0000a8000c1e1900 */
[----:B------:R-:W2:Y:S01]  /*1ea0*/  LDG.E R27, desc[UR6][R18.64] ;  /* 0x00000006121b7981 */ /* 0x000ea2000c1e1900 */
[----:B0-----:R-:W-:Y:S01]  /*1eb0*/  IMAD.WIDE.U32 R16, R29, 0x4, R12 ;  /* 0x000000041d107825 */ /* 0x001fe200078e000c */
[C---:B------:R-:W-:Y:S02]  /*1ec0*/  IADD3 R29, PT, PT, R5.reuse, 0x7d00, RZ ;  /* 0x00007d00051d7810 */ /* 0x040fe40007ffe0ff */
[----:B------:R-:W-:-:S02]  /*1ed0*/  IADD3 R5, PT, PT, R5, 0x7e00, RZ ;  /* 0x00007e0005057810 */ /* 0x000fc40007ffe0ff */
[----:B------:R0:W2:Y:S02]  /*1ee0*/  LDG.E R28, desc[UR6][R16.64] ;  /* 0x00000006101c7981 */ /* 0x0000a4000c1e1900 */
[----:B0-----:R-:W-:-:S04]  /*1ef0*/  IMAD.WIDE.U32 R16, R29, 0x4, R12 ;  /* 0x000000041d107825 */ /* 0x001fc800078e000c */
[----:B------:R-:W-:Y:S02]  /*1f00*/  IMAD.WIDE.U32 R12, R5, 0x4, R12 ;  /* 0x00000004050c7825 */ /* 0x000fe400078e000c */
[----:B------:R-:W2:Y:S04]  /*1f10*/  LDG.E R5, desc[UR6][R16.64] ;  /* 0x0000000610057981 */ /* 0x000ea8000c1e1900 */
[----:B------:R-:W2:Y:S01]  /*1f20*/  LDG.E R12, desc[UR6][R12.64] ;  /* 0x000000060c0c7981 */ /* 0x000ea2000c1e1900 */
[----:B------:R-:W0:Y:S01]  /*1f30*/  S2UR UR5, SR_CgaCtaId ;  /* 0x00000000000579c3 */ /* 0x000e220000008800 */
[----:B------:R-:W-:Y:S02]  /*1f40*/  UMOV UR4, 0x400 ;  /* 0x0000040000047882 */ /* 0x000fe40000000000 */
[----:B0-----:R-:W-:Y:S01]  /*1f50*/  ULEA UR4, UR5, UR4, 0x18 ;  /* 0x0000000405047291 */ /* 0x001fe2000f8ec0ff */
[----:B------:R-:W-:Y:S01]  /*1f60*/  ISETP.GT.U32.AND P1, PT, R2, 0x7f, PT ;  /* 0x0000007f0200780c */ /* 0x000fe20003f24070 */
[----:B---3--:R-:W-:-:S04]  /*1f70*/  FADD R25, R25, R4 ;  /* 0x0000000419197221 */ /* 0x008fc80000000000 */
[----:B----4-:R-:W-:-:S04]  /*1f80*/  FADD R25, R25, R6 ;  /* 0x0000000619197221 */ /* 0x010fc80000000000 */
[----:B-----5:R-:W-:-:S04]  /*1f90*/  FADD R25, R25, R8 ;  /* 0x0000000819197221 */ /* 0x020fc80000000000 */
[----:B--2---:R-:W-:-:S04]  /*1fa0*/  FADD R10, R25, R10 ;  /* 0x0000000a190a7221 */ /* 0x004fc80000000000 */
[----:B------:R-:W-:-:S04]  /*1fb0*/  FADD R10, R10, R9 ;  /* 0x000000090a0a7221 */ /* 0x000fc80000000000 */
        /* <DEDUP_REMOVED lines=11> */
[----:B------:R-:W-:Y:S01]  /*2070*/  FADD R28, R27, R28 ;  /* 0x0000001c1b1c7221 */ /* 0x000fe20000000000 */
[----:B------:R-:W-:-:S03]  /*2080*/  LEA R4, R2, UR4, 0x2 ;  /* 0x0000000402047c11 */ /* 0x000fc6000f8e10ff */
[----:B------:R-:W-:-:S04]  /*2090*/  FADD R5, R28, R5 ;  /* 0x000000051c057221 */ /* 0x000fc80000000000 */
[----:B------:R-:W-:-:S04]  /*20a0*/  FADD R12, R5, R12 ;  /* 0x0000000c050c7221 */ /* 0x000fc80000000000 */
[----:B------:R-:W-:-:S05]  /*20b0*/  FADD R3, R12, R3 ;  /* 0x000000030c037221 */ /* 0x000fca0000000000 */
[----:B------:R-:W-:Y:S01]  /*20c0*/  STS [R4], R3 ;  /* 0x0000000304007388 */ /* 0x000fe20000000800 */
[----:B------:R-:W-:Y:S06]  /*20d0*/  BAR.SYNC.DEFER_BLOCKING 0x0 ;  /* 0x0000000000007b1d */ /* 0x000fec0000010000 */
[----:B------:R-:W-:Y:S04]  /*20e0*/  @!P1 LDS R5, [R4+0x200] ;  /* 0x0002000004059984 */ /* 0x000fe80000000800 */
[----:B------:R-:W0:Y:S01]  /*20f0*/  @!P1 LDS R6, [R4] ;  /* 0x0000000004069984 */ /* 0x000e220000000800 */
[----:B------:R-:W-:Y:S01]  /*2100*/  ISETP.GT.U32.AND P0, PT, R2, 0x3f, PT ;  /* 0x0000003f0200780c */ /* 0x000fe20003f04070 */
[----:B0-----:R-:W-:-:S05]  /*2110*/  @!P1 FADD R5, R5, R6 ;  /* 0x0000000605059221 */ /* 0x001fca0000000000 */
[----:B------:R-:W-:Y:S01]  /*2120*/  @!P1 STS [R4], R5 ;  /* 0x0000000504009388 */ /* 0x000fe20000000800 */
[----:B------:R-:W-:Y:S06]  /*2130*/  BAR.SYNC.DEFER_BLOCKING 0x0 ;  /* 0x0000000000007b1d */ /* 0x000fec0000010000 */
[----:B------:R-:W-:Y:S04]  /*2140*/  @!P0 LDS R6, [R4+0x100] ;  /* 0x0001000004068984 */ /* 0x000fe80000000800 */
[----:B------:R-:W0:Y:S01]  /*2150*/  @!P0 LDS R7, [R4] ;  /* 0x0000000004078984 */ /* 0x000e220000000800 */
[----:B------:R-:W-:Y:S01]  /*2160*/  ISETP.GT.U32.AND P1, PT, R2, 0x1f, PT ;  /* 0x0000001f0200780c */ /* 0x000fe20003f24070 */
[----:B0-----:R-:W-:-:S05]  /*2170*/  @!P0 FADD R7, R6, R7 ;  /* 0x0000000706078221 */ /* 0x001fca0000000000 */
[----:B------:R0:W-:Y:S01]  /*2180*/  @!P0 STS [R4], R7 ;  /* 0x0000000704008388 */ /* 0x0001e20000000800 */
[----:B------:R-:W-:Y:S06]  /*2190*/  BAR.SYNC.DEFER_BLOCKING 0x0 ;  /* 0x0000000000007b1d */ /* 0x000fec0000010000 */
[----:B------:R-:W-:Y:S05]  /*21a0*/  @P1 EXIT ;  /* 0x000000000000194d */ /* 0x000fea0003800000 */
[----:B------:R-:W-:Y:S01]  /*21b0*/  LDS R3, [R4+0x80] ;  /* 0x0000800004037984 */ /* 0x000fe20000000800 */
[----:B------:R-:W-:-:S03]  /*21c0*/  ISETP.NE.AND P0, PT, R2, RZ, PT ;  /* 0x000000ff0200720c */ /* 0x000fc60003f05270 */
[----:B------:R-:W1:Y:S02]  /*21d0*/  LDS R6, [R4] ;  /* 0x0000000004067984 */ /* 0x000e640000000800 */
[----:B-1----:R-:W-:-:S05]  /*21e0*/  FADD R3, R3, R6 ;  /* 0x0000000603037221 */ /* 0x002fca0000000000 */
[----:B------:R-:W-:Y:S04]  /*21f0*/  STS [R4], R3 ;  /* 0x0000000304007388 */ /* 0x000fe80000000800 */
[----:B------:R-:W-:Y:S04]  /*2200*/  LDS R5, [R4+0x40] ;  /* 0x0000400004057984 */ /* 0x000fe80000000800 */
[----:B------:R-:W1:Y:S02]  /*2210*/  LDS R6, [R4] ;  /* 0x0000000004067984 */ /* 0x000e640000000800 */
[----:B-1----:R-:W-:-:S05]  /*2220*/  FADD R5, R5, R6 ;  /* 0x0000000605057221 */ /* 0x002fca0000000000 */
[----:B------:R-:W-:Y:S04]  /*2230*/  STS [R4], R5 ;  /* 0x0000000504007388 */ /* 0x000fe80000000800 */
[----:B------:R-:W-:Y:S04]  /*2240*/  LDS R6, [R4+0x20] ;  /* 0x0000200004067984 */ /* 0x000fe80000000800 */
[----:B0-----:R-:W0:Y:S02]  /*2250*/  LDS R7, [R4] ;  /* 0x0000000004077984 */ /* 0x001e240000000800 */
[----:B0-----:R-:W-:-:S05]  /*2260*/  FADD R7, R6, R7 ;  /* 0x0000000706077221 */ /* 0x001fca0000000000 */
[----:B------:R-:W-:Y:S04]  /*2270*/  STS [R4], R7 ;  /* 0x0000000704007388 */ /* 0x000fe80000000800 */
[----:B------:R-:W-:Y:S04]  /*2280*/  LDS R6, [R4+0x10] ;  /* 0x0000100004067984 */ /* 0x000fe80000000800 */
[----:B------:R-:W0:Y:S02]  /*2290*/  LDS R9, [R4] ;  /* 0x0000000004097984 */ /* 0x000e240000000800 */
        /* <DEDUP_REMOVED lines=9> */
[----:B------:R0:W-:Y:S01]  /*2330*/  STS [R4], R5 ;  /* 0x0000000504007388 */ /* 0x0001e20000000800 */
[----:B------:R-:W-:Y:S05]  /*2340*/  @P0 EXIT ;  /* 0x000000000000094d */ /* 0x000fea0003800000 */
[----:B0-----:R-:W0:Y:S01]  /*2350*/  LDS R5, [UR4] ;  /* 0x00000004ff057984 */ /* 0x001e220008000800 */
[----:B------:R-:W1:Y:S02]  /*2360*/  LDC.64 R2, c[0x0][0x388] ;  /* 0x0000e200ff027b82 */ /* 0x000e640000000a00 */
[----:B-1----:R-:W-:-:S05]  /*2370*/  IMAD.WIDE.U32 R2, R0, 0x4, R2 ;  /* 0x0000000400027825 */ /* 0x002fca00078e0002 */
[----:B0-----:R-:W-:Y:S01]  /*2380*/  STG.E desc[UR6][R2.64], R5 ;  /* 0x0000000502007986 */ /* 0x001fe2000c101906 */
[----:B------:R-:W-:Y:S05]  /*2390*/  EXIT ;  /* 0x000000000000794d */ /* 0x000fea0003800000 */
.L_x_0:
[----:B------:R-:W-:-:S00]  /*23a0*/  BRA `(.L_x_0) ;  /* 0xfffffffc00fc7947 */ /* 0x000fc0000383ffff */
[----:B------:R-:W-:-:S00]  /*23b0*/  NOP ;  /* 0x0000000000007918 */ /* 0x000fc00000000000 */
        /* <DEDUP_REMOVED lines=12> */
.L_x_1:


//--------------------- .nv.shared._Z9reduce_v6ILj256ELi128EEvPfS0_ --------------------------
	.section	.nv.shared._Z9reduce_v6ILj256ELi128EEvPfS0_,"aw",@nobits
	.sectionflags	@""
	.align	4
.nv.shared._Z9reduce_v6ILj256ELi128EEvPfS0_:
	.zero		2048


//--------------------- .nv.shared.reserved.0     --------------------------
	.section	.nv.shared.reserved.0,"aw",@nobits
	.weak		__nv_reservedSMEM_offset_0_alias
	.size		__nv_reservedSMEM_offset_0_alias, 0, 64
	.other		__nv_reservedSMEM_offset_0_alias,@"STO_CUDA_RESERVED_SHARED STV_DEFAULT"
__nv_reservedSMEM_offset_0_alias:
	.zero		0
	.zero		64


//--------------------- .nv.constant0._Z9reduce_v6ILj256ELi128EEvPfS0_ --------------------------
	.section	.nv.constant0._Z9reduce_v6ILj256ELi128EEvPfS0_,"a",@progbits
	.sectionflags	@""
	.align	4
.nv.constant0._Z9reduce_v6ILj256ELi128EEvPfS0_:
	.zero		912


//--------------------- SYMBOLS --------------------------

	.type		.nv.reservedSmem.offset0,@object
	.size		.nv.reservedSmem.offset0,0x4
	.type		.nv.reservedSmem.cap,@object
	.size		.nv.reservedSmem.cap,0x4
